//
// Generated by NVIDIA NVVM Compiler
//
// Compiler Build ID: CL-36424714
// Cuda compilation tools, release 13.0, V13.0.88
// Based on NVVM 20.0.0
//

.version 9.0
.target sm_100
.address_size 64

	// .globl	_Z9matrixMulILi128ELi8ELi128ELi8ELi8EEvPfS0_S0_iii
// _ZZ9matrixMulILi128ELi8ELi128ELi8ELi8EEvPfS0_S0_iiiE2As has been demoted
// _ZZ9matrixMulILi128ELi8ELi128ELi8ELi8EEvPfS0_S0_iiiE2Bs has been demoted

.visible .entry _Z9matrixMulILi128ELi8ELi128ELi8ELi8EEvPfS0_S0_iii(
	.param .u64 .ptr .align 1 _Z9matrixMulILi128ELi8ELi128ELi8ELi8EEvPfS0_S0_iii_param_0,
	.param .u64 .ptr .align 1 _Z9matrixMulILi128ELi8ELi128ELi8ELi8EEvPfS0_S0_iii_param_1,
	.param .u64 .ptr .align 1 _Z9matrixMulILi128ELi8ELi128ELi8ELi8EEvPfS0_S0_iii_param_2,
	.param .u32 _Z9matrixMulILi128ELi8ELi128ELi8ELi8EEvPfS0_S0_iii_param_3,
	.param .u32 _Z9matrixMulILi128ELi8ELi128ELi8ELi8EEvPfS0_S0_iii_param_4,
	.param .u32 _Z9matrixMulILi128ELi8ELi128ELi8ELi8EEvPfS0_S0_iii_param_5
)
{
	.reg .pred 	%p<4>;
	.reg .b32 	%r<151>;
	.reg .b32 	%f<899>;
	.reg .b64 	%rd<38>;
	// demoted variable
	.shared .align 4 .b8 _ZZ9matrixMulILi128ELi8ELi128ELi8ELi8EEvPfS0_S0_iiiE2As[8192];
	// demoted variable
	.shared .align 4 .b8 _ZZ9matrixMulILi128ELi8ELi128ELi8ELi8EEvPfS0_S0_iiiE2Bs[8192];
	ld.param.u64 	%rd6, [_Z9matrixMulILi128ELi8ELi128ELi8ELi8EEvPfS0_S0_iii_param_0];
	ld.param.u64 	%rd4, [_Z9matrixMulILi128ELi8ELi128ELi8ELi8EEvPfS0_S0_iii_param_1];
	ld.param.u32 	%r9, [_Z9matrixMulILi128ELi8ELi128ELi8ELi8EEvPfS0_S0_iii_param_4];
	ld.param.u32 	%r10, [_Z9matrixMulILi128ELi8ELi128ELi8ELi8EEvPfS0_S0_iii_param_5];
	cvta.to.global.u64 	%rd7, %rd6;
	cvta.to.global.u64 	%rd8, %rd4;
	mov.u32 	%r13, %ctaid.x;
	mov.u32 	%r14, %ctaid.y;
	mov.u32 	%r15, %tid.x;
	mov.u32 	%r16, %tid.y;
	shl.b32 	%r17, %r16, 4;
	add.s32 	%r18, %r17, %r15;
	shr.u32 	%r19, %r18, 1;
	shr.u32 	%r20, %r18, 5;
	shl.b32 	%r21, %r15, 2;
	and.b32  	%r22, %r21, 4;
	shl.b32 	%r23, %r18, 2;
	and.b32  	%r24, %r23, 124;
	and.b32  	%r25, %r19, 16352;
	and.b32  	%r26, %r19, 8;
	or.b32  	%r27, %r26, %r22;
	or.b32  	%r28, %r27, %r25;
	mul.lo.s32 	%r29, %r14, %r9;
	shl.b32 	%r30, %r29, 7;
	cvt.s64.s32 	%rd9, %r30;
	shl.b32 	%r31, %r13, 7;
	mul.wide.u32 	%rd10, %r31, 4;
	add.s64 	%rd11, %rd8, %rd10;
	mad.lo.s32 	%r32, %r9, %r19, %r22;
	cvt.s64.s32 	%rd12, %r32;
	add.s64 	%rd13, %rd9, %rd12;
	shl.b64 	%rd14, %rd13, 2;
	add.s64 	%rd15, %rd14, %rd7;
	ld.global.v4.f32 	{%f878, %f877, %f876, %f875}, [%rd15];
	shl.b32 	%r33, %r15, 11;
	and.b32  	%r34, %r33, 2048;
	mov.u32 	%r35, _ZZ9matrixMulILi128ELi8ELi128ELi8ELi8EEvPfS0_S0_iiiE2As;
	add.s32 	%r36, %r35, %r34;
	shl.b32 	%r37, %r19, 2;
	add.s32 	%r38, %r36, %r37;
	st.shared.f32 	[%r38], %f878;
	st.shared.f32 	[%r38+512], %f877;
	st.shared.f32 	[%r38+1024], %f876;
	st.shared.f32 	[%r38+1536], %f875;
	shl.b32 	%r39, %r20, 9;
	mov.u32 	%r40, _ZZ9matrixMulILi128ELi8ELi128ELi8ELi8EEvPfS0_S0_iiiE2Bs;
	add.s32 	%r41, %r40, %r39;
	shl.b32 	%r42, %r18, 4;
	and.b32  	%r43, %r42, 496;
	add.s32 	%r44, %r41, %r43;
	mad.lo.s32 	%r45, %r10, %r20, %r24;
	mul.wide.s32 	%rd16, %r45, 4;
	add.s64 	%rd17, %rd11, %rd16;
	ld.global.v4.f32 	{%f239, %f240, %f241, %f242}, [%rd17];
	st.shared.v4.f32 	[%r44], {%f239, %f240, %f241, %f242};
	bar.sync 	0;
	shl.b32 	%r46, %r28, 2;
	add.s32 	%r47, %r35, %r46;
	ld.shared.v4.f32 	{%f850, %f849, %f848, %f847}, [%r47];
	ld.shared.v4.f32 	{%f846, %f845, %f844, %f843}, [%r47+64];
	shl.b32 	%r48, %r18, 3;
	and.b32  	%r49, %r48, 256;
	shl.b32 	%r50, %r15, 3;
	and.b32  	%r51, %r50, 112;
	or.b32  	%r52, %r49, %r51;
	add.s32 	%r53, %r40, %r52;
	ld.shared.v4.f32 	{%f866, %f865, %f864, %f863}, [%r53];
	ld.shared.v4.f32 	{%f862, %f861, %f860, %f859}, [%r53+128];
	add.s64 	%rd37, %rd15, 32;
	add.s32 	%r54, %r20, 8;
	mad.lo.s32 	%r147, %r10, %r54, %r24;
	mov.b32 	%r149, 0;
	mov.b32 	%r150, 1;
	mov.f32 	%f787, 0f00000000;
	mov.f32 	%f788, %f787;
	mov.f32 	%f789, %f787;
	mov.f32 	%f790, %f787;
	mov.f32 	%f791, %f787;
	mov.f32 	%f792, %f787;
	mov.f32 	%f793, %f787;
	mov.f32 	%f794, %f787;
	mov.f32 	%f795, %f787;
	mov.f32 	%f796, %f787;
	mov.f32 	%f797, %f787;
	mov.f32 	%f798, %f787;
	mov.f32 	%f799, %f787;
	mov.f32 	%f800, %f787;
	mov.f32 	%f801, %f787;
	mov.f32 	%f802, %f787;
	mov.f32 	%f803, %f787;
	mov.f32 	%f804, %f787;
	mov.f32 	%f805, %f787;
	mov.f32 	%f806, %f787;
	mov.f32 	%f807, %f787;
	mov.f32 	%f808, %f787;
	mov.f32 	%f809, %f787;
	mov.f32 	%f810, %f787;
	mov.f32 	%f811, %f787;
	mov.f32 	%f812, %f787;
	mov.f32 	%f813, %f787;
	mov.f32 	%f814, %f787;
	mov.f32 	%f815, %f787;
	mov.f32 	%f816, %f787;
	mov.f32 	%f817, %f787;
	mov.f32 	%f818, %f787;
	mov.f32 	%f819, %f787;
	mov.f32 	%f820, %f787;
	mov.f32 	%f821, %f787;
	mov.f32 	%f822, %f787;
	mov.f32 	%f823, %f787;
	mov.f32 	%f824, %f787;
	mov.f32 	%f825, %f787;
	mov.f32 	%f826, %f787;
	mov.f32 	%f827, %f787;
	mov.f32 	%f828, %f787;
	mov.f32 	%f829, %f787;
	mov.f32 	%f830, %f787;
	mov.f32 	%f831, %f787;
	mov.f32 	%f832, %f787;
	mov.f32 	%f833, %f787;
	mov.f32 	%f834, %f787;
	mov.f32 	%f835, %f787;
	mov.f32 	%f836, %f787;
	mov.f32 	%f837, %f787;
	mov.f32 	%f838, %f787;
	mov.f32 	%f839, %f787;
	mov.f32 	%f840, %f787;
	mov.f32 	%f841, %f787;
	mov.f32 	%f842, %f787;
	mov.f32 	%f851, %f787;
	mov.f32 	%f852, %f787;
	mov.f32 	%f853, %f787;
	mov.f32 	%f854, %f787;
	mov.f32 	%f855, %f787;
	mov.f32 	%f856, %f787;
	mov.f32 	%f857, %f787;
	mov.f32 	%f858, %f787;
$L__BB0_1:
	ld.param.u32 	%r142, [_Z9matrixMulILi128ELi8ELi128ELi8ELi8EEvPfS0_S0_iii_param_4];
	add.s32 	%r149, %r149, 8;
	setp.ge.s32 	%p1, %r149, %r142;
	@%p1 bra 	$L__BB0_3;
	ld.param.u64 	%rd35, [_Z9matrixMulILi128ELi8ELi128ELi8ELi8EEvPfS0_S0_iii_param_1];
	ld.global.v4.f32 	{%f878, %f877, %f876, %f875}, [%rd37];
	cvta.to.global.u64 	%rd18, %rd35;
	mov.u32 	%r55, %ctaid.x;
	shl.b32 	%r56, %r55, 7;
	mul.wide.u32 	%rd19, %r56, 4;
	add.s64 	%rd20, %rd18, %rd19;
	mul.wide.s32 	%rd21, %r147, 4;
	add.s64 	%rd22, %rd20, %rd21;
	ld.global.v4.f32 	{%f882, %f881, %f880, %f879}, [%rd22];
$L__BB0_3:
	ld.param.u32 	%r143, [_Z9matrixMulILi128ELi8ELi128ELi8ELi8EEvPfS0_S0_iii_param_4];
	setp.ge.s32 	%p2, %r149, %r143;
	shl.b32 	%r57, %r150, 12;
	xor.b32  	%r58, %r57, 4096;
	mov.u32 	%r59, _ZZ9matrixMulILi128ELi8ELi128ELi8ELi8EEvPfS0_S0_iiiE2As;
	add.s32 	%r60, %r59, %r58;
	mov.u32 	%r61, _ZZ9matrixMulILi128ELi8ELi128ELi8ELi8EEvPfS0_S0_iiiE2Bs;
	add.s32 	%r62, %r61, %r58;
	mov.u32 	%r63, %tid.y;
	shl.b32 	%r64, %r63, 4;
	mov.u32 	%r65, %tid.x;
	add.s32 	%r66, %r64, %r65;
	shr.u32 	%r67, %r66, 1;
	and.b32  	%r68, %r67, 8;
	shl.b32 	%r69, %r65, 2;
	and.b32  	%r70, %r69, 4;
	or.b32  	%r71, %r68, %r70;
	and.b32  	%r72, %r67, 16352;
	or.b32  	%r73, %r71, %r72;
	shl.b32 	%r74, %r73, 2;
	add.s32 	%r75, %r60, %r74;
	ld.shared.v4.f32 	{%f243, %f244, %f245, %f246}, [%r75+512];
	ld.shared.v4.f32 	{%f247, %f248, %f249, %f250}, [%r75+576];
	shl.b32 	%r76, %r66, 3;
	and.b32  	%r77, %r76, 256;
	shl.b32 	%r78, %r65, 3;
	and.b32  	%r79, %r78, 112;
	or.b32  	%r80, %r77, %r79;
	add.s32 	%r81, %r62, %r80;
	ld.shared.v4.f32 	{%f251, %f252, %f253, %f254}, [%r81+512];
	ld.shared.v4.f32 	{%f255, %f256, %f257, %f258}, [%r81+640];
	fma.rn.f32 	%f259, %f850, %f866, %f834;
	fma.rn.f32 	%f260, %f850, %f865, %f833;
	fma.rn.f32 	%f261, %f850, %f864, %f832;
	fma.rn.f32 	%f262, %f850, %f863, %f831;
	fma.rn.f32 	%f263, %f850, %f862, %f830;
	fma.rn.f32 	%f264, %f850, %f861, %f829;
	fma.rn.f32 	%f265, %f850, %f860, %f828;
	fma.rn.f32 	%f266, %f850, %f859, %f827;
	fma.rn.f32 	%f267, %f849, %f866, %f826;
	fma.rn.f32 	%f268, %f849, %f865, %f825;
	fma.rn.f32 	%f269, %f849, %f864, %f824;
	fma.rn.f32 	%f270, %f849, %f863, %f823;
	fma.rn.f32 	%f271, %f849, %f862, %f822;
	fma.rn.f32 	%f272, %f849, %f861, %f821;
	fma.rn.f32 	%f273, %f849, %f860, %f820;
	fma.rn.f32 	%f274, %f849, %f859, %f819;
	fma.rn.f32 	%f275, %f848, %f866, %f818;
	fma.rn.f32 	%f276, %f848, %f865, %f817;
	fma.rn.f32 	%f277, %f848, %f864, %f816;
	fma.rn.f32 	%f278, %f848, %f863, %f815;
	fma.rn.f32 	%f279, %f848, %f862, %f814;
	fma.rn.f32 	%f280, %f848, %f861, %f813;
	fma.rn.f32 	%f281, %f848, %f860, %f812;
	fma.rn.f32 	%f282, %f848, %f859, %f811;
	fma.rn.f32 	%f283, %f847, %f866, %f810;
	fma.rn.f32 	%f284, %f847, %f865, %f809;
	fma.rn.f32 	%f285, %f847, %f864, %f808;
	fma.rn.f32 	%f286, %f847, %f863, %f807;
	fma.rn.f32 	%f287, %f847, %f862, %f806;
	fma.rn.f32 	%f288, %f847, %f861, %f805;
	fma.rn.f32 	%f289, %f847, %f860, %f804;
	fma.rn.f32 	%f290, %f847, %f859, %f803;
	fma.rn.f32 	%f291, %f846, %f866, %f802;
	fma.rn.f32 	%f292, %f846, %f865, %f801;
	fma.rn.f32 	%f293, %f846, %f864, %f800;
	fma.rn.f32 	%f294, %f846, %f863, %f799;
	fma.rn.f32 	%f295, %f846, %f862, %f798;
	fma.rn.f32 	%f296, %f846, %f861, %f797;
	fma.rn.f32 	%f297, %f846, %f860, %f796;
	fma.rn.f32 	%f298, %f846, %f859, %f795;
	fma.rn.f32 	%f299, %f845, %f866, %f794;
	fma.rn.f32 	%f300, %f845, %f865, %f793;
	fma.rn.f32 	%f301, %f845, %f864, %f792;
	fma.rn.f32 	%f302, %f845, %f863, %f791;
	fma.rn.f32 	%f303, %f845, %f862, %f790;
	fma.rn.f32 	%f304, %f845, %f861, %f789;
	fma.rn.f32 	%f305, %f845, %f860, %f788;
	fma.rn.f32 	%f306, %f845, %f859, %f787;
	fma.rn.f32 	%f307, %f844, %f866, %f835;
	fma.rn.f32 	%f308, %f844, %f865, %f836;
	fma.rn.f32 	%f309, %f844, %f864, %f837;
	fma.rn.f32 	%f310, %f844, %f863, %f838;
	fma.rn.f32 	%f311, %f844, %f862, %f839;
	fma.rn.f32 	%f312, %f844, %f861, %f840;
	fma.rn.f32 	%f313, %f844, %f860, %f841;
	fma.rn.f32 	%f314, %f844, %f859, %f842;
	fma.rn.f32 	%f315, %f843, %f866, %f851;
	fma.rn.f32 	%f316, %f843, %f865, %f852;
	fma.rn.f32 	%f317, %f843, %f864, %f853;
	fma.rn.f32 	%f318, %f843, %f863, %f854;
	fma.rn.f32 	%f319, %f843, %f862, %f855;
	fma.rn.f32 	%f320, %f843, %f861, %f856;
	fma.rn.f32 	%f321, %f843, %f860, %f857;
	fma.rn.f32 	%f322, %f843, %f859, %f858;
	ld.shared.v4.f32 	{%f323, %f324, %f325, %f326}, [%r75+1024];
	ld.shared.v4.f32 	{%f327, %f328, %f329, %f330}, [%r75+1088];
	ld.shared.v4.f32 	{%f331, %f332, %f333, %f334}, [%r81+1024];
	ld.shared.v4.f32 	{%f335, %f336, %f337, %f338}, [%r81+1152];
	fma.rn.f32 	%f339, %f243, %f251, %f259;
	fma.rn.f32 	%f340, %f243, %f252, %f260;
	fma.rn.f32 	%f341, %f243, %f253, %f261;
	fma.rn.f32 	%f342, %f243, %f254, %f262;
	fma.rn.f32 	%f343, %f243, %f255, %f263;
	fma.rn.f32 	%f344, %f243, %f256, %f264;
	fma.rn.f32 	%f345, %f243, %f257, %f265;
	fma.rn.f32 	%f346, %f243, %f258, %f266;
	fma.rn.f32 	%f347, %f244, %f251, %f267;
	fma.rn.f32 	%f348, %f244, %f252, %f268;
	fma.rn.f32 	%f349, %f244, %f253, %f269;
	fma.rn.f32 	%f350, %f244, %f254, %f270;
	fma.rn.f32 	%f351, %f244, %f255, %f271;
	fma.rn.f32 	%f352, %f244, %f256, %f272;
	fma.rn.f32 	%f353, %f244, %f257, %f273;
	fma.rn.f32 	%f354, %f244, %f258, %f274;
	fma.rn.f32 	%f355, %f245, %f251, %f275;
	fma.rn.f32 	%f356, %f245, %f252, %f276;
	fma.rn.f32 	%f357, %f245, %f253, %f277;
	fma.rn.f32 	%f358, %f245, %f254, %f278;
	fma.rn.f32 	%f359, %f245, %f255, %f279;
	fma.rn.f32 	%f360, %f245, %f256, %f280;
	fma.rn.f32 	%f361, %f245, %f257, %f281;
	fma.rn.f32 	%f362, %f245, %f258, %f282;
	fma.rn.f32 	%f363, %f246, %f251, %f283;
	fma.rn.f32 	%f364, %f246, %f252, %f284;
	fma.rn.f32 	%f365, %f246, %f253, %f285;
	fma.rn.f32 	%f366, %f246, %f254, %f286;
	fma.rn.f32 	%f367, %f246, %f255, %f287;
	fma.rn.f32 	%f368, %f246, %f256, %f288;
	fma.rn.f32 	%f369, %f246, %f257, %f289;
	fma.rn.f32 	%f370, %f246, %f258, %f290;
	fma.rn.f32 	%f371, %f247, %f251, %f291;
	fma.rn.f32 	%f372, %f247, %f252, %f292;
	fma.rn.f32 	%f373, %f247, %f253, %f293;
	fma.rn.f32 	%f374, %f247, %f254, %f294;
	fma.rn.f32 	%f375, %f247, %f255, %f295;
	fma.rn.f32 	%f376, %f247, %f256, %f296;
	fma.rn.f32 	%f377, %f247, %f257, %f297;
	fma.rn.f32 	%f378, %f247, %f258, %f298;
	fma.rn.f32 	%f379, %f248, %f251, %f299;
	fma.rn.f32 	%f380, %f248, %f252, %f300;
	fma.rn.f32 	%f381, %f248, %f253, %f301;
	fma.rn.f32 	%f382, %f248, %f254, %f302;
	fma.rn.f32 	%f383, %f248, %f255, %f303;
	fma.rn.f32 	%f384, %f248, %f256, %f304;
	fma.rn.f32 	%f385, %f248, %f257, %f305;
	fma.rn.f32 	%f386, %f248, %f258, %f306;
	fma.rn.f32 	%f387, %f249, %f251, %f307;
	fma.rn.f32 	%f388, %f249, %f252, %f308;
	fma.rn.f32 	%f389, %f249, %f253, %f309;
	fma.rn.f32 	%f390, %f249, %f254, %f310;
	fma.rn.f32 	%f391, %f249, %f255, %f311;
	fma.rn.f32 	%f392, %f249, %f256, %f312;
	fma.rn.f32 	%f393, %f249, %f257, %f313;
	fma.rn.f32 	%f394, %f249, %f258, %f314;
	fma.rn.f32 	%f395, %f250, %f251, %f315;
	fma.rn.f32 	%f396, %f250, %f252, %f316;
	fma.rn.f32 	%f397, %f250, %f253, %f317;
	fma.rn.f32 	%f398, %f250, %f254, %f318;
	fma.rn.f32 	%f399, %f250, %f255, %f319;
	fma.rn.f32 	%f400, %f250, %f256, %f320;
	fma.rn.f32 	%f401, %f250, %f257, %f321;
	fma.rn.f32 	%f402, %f250, %f258, %f322;
	ld.shared.v4.f32 	{%f403, %f404, %f405, %f406}, [%r75+1536];
	ld.shared.v4.f32 	{%f407, %f408, %f409, %f410}, [%r75+1600];
	ld.shared.v4.f32 	{%f411, %f412, %f413, %f414}, [%r81+1536];
	ld.shared.v4.f32 	{%f415, %f416, %f417, %f418}, [%r81+1664];
	fma.rn.f32 	%f419, %f323, %f331, %f339;
	fma.rn.f32 	%f420, %f323, %f332, %f340;
	fma.rn.f32 	%f421, %f323, %f333, %f341;
	fma.rn.f32 	%f422, %f323, %f334, %f342;
	fma.rn.f32 	%f423, %f323, %f335, %f343;
	fma.rn.f32 	%f424, %f323, %f336, %f344;
	fma.rn.f32 	%f425, %f323, %f337, %f345;
	fma.rn.f32 	%f426, %f323, %f338, %f346;
	fma.rn.f32 	%f427, %f324, %f331, %f347;
	fma.rn.f32 	%f428, %f324, %f332, %f348;
	fma.rn.f32 	%f429, %f324, %f333, %f349;
	fma.rn.f32 	%f430, %f324, %f334, %f350;
	fma.rn.f32 	%f431, %f324, %f335, %f351;
	fma.rn.f32 	%f432, %f324, %f336, %f352;
	fma.rn.f32 	%f433, %f324, %f337, %f353;
	fma.rn.f32 	%f434, %f324, %f338, %f354;
	fma.rn.f32 	%f435, %f325, %f331, %f355;
	fma.rn.f32 	%f436, %f325, %f332, %f356;
	fma.rn.f32 	%f437, %f325, %f333, %f357;
	fma.rn.f32 	%f438, %f325, %f334, %f358;
	fma.rn.f32 	%f439, %f325, %f335, %f359;
	fma.rn.f32 	%f440, %f325, %f336, %f360;
	fma.rn.f32 	%f441, %f325, %f337, %f361;
	fma.rn.f32 	%f442, %f325, %f338, %f362;
	fma.rn.f32 	%f443, %f326, %f331, %f363;
	fma.rn.f32 	%f444, %f326, %f332, %f364;
	fma.rn.f32 	%f445, %f326, %f333, %f365;
	fma.rn.f32 	%f446, %f326, %f334, %f366;
	fma.rn.f32 	%f447, %f326, %f335, %f367;
	fma.rn.f32 	%f448, %f326, %f336, %f368;
	fma.rn.f32 	%f449, %f326, %f337, %f369;
	fma.rn.f32 	%f450, %f326, %f338, %f370;
	fma.rn.f32 	%f451, %f327, %f331, %f371;
	fma.rn.f32 	%f452, %f327, %f332, %f372;
	fma.rn.f32 	%f453, %f327, %f333, %f373;
	fma.rn.f32 	%f454, %f327, %f334, %f374;
	fma.rn.f32 	%f455, %f327, %f335, %f375;
	fma.rn.f32 	%f456, %f327, %f336, %f376;
	fma.rn.f32 	%f457, %f327, %f337, %f377;
	fma.rn.f32 	%f458, %f327, %f338, %f378;
	fma.rn.f32 	%f459, %f328, %f331, %f379;
	fma.rn.f32 	%f460, %f328, %f332, %f380;
	fma.rn.f32 	%f461, %f328, %f333, %f381;
	fma.rn.f32 	%f462, %f328, %f334, %f382;
	fma.rn.f32 	%f463, %f328, %f335, %f383;
	fma.rn.f32 	%f464, %f328, %f336, %f384;
	fma.rn.f32 	%f465, %f328, %f337, %f385;
	fma.rn.f32 	%f466, %f328, %f338, %f386;
	fma.rn.f32 	%f467, %f329, %f331, %f387;
	fma.rn.f32 	%f468, %f329, %f332, %f388;
	fma.rn.f32 	%f469, %f329, %f333, %f389;
	fma.rn.f32 	%f470, %f329, %f334, %f390;
	fma.rn.f32 	%f471, %f329, %f335, %f391;
	fma.rn.f32 	%f472, %f329, %f336, %f392;
	fma.rn.f32 	%f473, %f329, %f337, %f393;
	fma.rn.f32 	%f474, %f329, %f338, %f394;
	fma.rn.f32 	%f475, %f330, %f331, %f395;
	fma.rn.f32 	%f476, %f330, %f332, %f396;
	fma.rn.f32 	%f477, %f330, %f333, %f397;
	fma.rn.f32 	%f478, %f330, %f334, %f398;
	fma.rn.f32 	%f479, %f330, %f335, %f399;
	fma.rn.f32 	%f480, %f330, %f336, %f400;
	fma.rn.f32 	%f481, %f330, %f337, %f401;
	fma.rn.f32 	%f482, %f330, %f338, %f402;
	ld.shared.v4.f32 	{%f483, %f484, %f485, %f486}, [%r75+2048];
	ld.shared.v4.f32 	{%f487, %f488, %f489, %f490}, [%r75+2112];
	ld.shared.v4.f32 	{%f491, %f492, %f493, %f494}, [%r81+2048];
	ld.shared.v4.f32 	{%f495, %f496, %f497, %f498}, [%r81+2176];
	fma.rn.f32 	%f499, %f403, %f411, %f419;
	fma.rn.f32 	%f500, %f403, %f412, %f420;
	fma.rn.f32 	%f501, %f403, %f413, %f421;
	fma.rn.f32 	%f502, %f403, %f414, %f422;
	fma.rn.f32 	%f503, %f403, %f415, %f423;
	fma.rn.f32 	%f504, %f403, %f416, %f424;
	fma.rn.f32 	%f505, %f403, %f417, %f425;
	fma.rn.f32 	%f506, %f403, %f418, %f426;
	fma.rn.f32 	%f507, %f404, %f411, %f427;
	fma.rn.f32 	%f508, %f404, %f412, %f428;
	fma.rn.f32 	%f509, %f404, %f413, %f429;
	fma.rn.f32 	%f510, %f404, %f414, %f430;
	fma.rn.f32 	%f511, %f404, %f415, %f431;
	fma.rn.f32 	%f512, %f404, %f416, %f432;
	fma.rn.f32 	%f513, %f404, %f417, %f433;
	fma.rn.f32 	%f514, %f404, %f418, %f434;
	fma.rn.f32 	%f515, %f405, %f411, %f435;
	fma.rn.f32 	%f516, %f405, %f412, %f436;
	fma.rn.f32 	%f517, %f405, %f413, %f437;
	fma.rn.f32 	%f518, %f405, %f414, %f438;
	fma.rn.f32 	%f519, %f405, %f415, %f439;
	fma.rn.f32 	%f520, %f405, %f416, %f440;
	fma.rn.f32 	%f521, %f405, %f417, %f441;
	fma.rn.f32 	%f522, %f405, %f418, %f442;
	fma.rn.f32 	%f523, %f406, %f411, %f443;
	fma.rn.f32 	%f524, %f406, %f412, %f444;
	fma.rn.f32 	%f525, %f406, %f413, %f445;
	fma.rn.f32 	%f526, %f406, %f414, %f446;
	fma.rn.f32 	%f527, %f406, %f415, %f447;
	fma.rn.f32 	%f528, %f406, %f416, %f448;
	fma.rn.f32 	%f529, %f406, %f417, %f449;
	fma.rn.f32 	%f530, %f406, %f418, %f450;
	fma.rn.f32 	%f531, %f407, %f411, %f451;
	fma.rn.f32 	%f532, %f407, %f412, %f452;
	fma.rn.f32 	%f533, %f407, %f413, %f453;
	fma.rn.f32 	%f534, %f407, %f414, %f454;
	fma.rn.f32 	%f535, %f407, %f415, %f455;
	fma.rn.f32 	%f536, %f407, %f416, %f456;
	fma.rn.f32 	%f537, %f407, %f417, %f457;
	fma.rn.f32 	%f538, %f407, %f418, %f458;
	fma.rn.f32 	%f539, %f408, %f411, %f459;
	fma.rn.f32 	%f540, %f408, %f412, %f460;
	fma.rn.f32 	%f541, %f408, %f413, %f461;
	fma.rn.f32 	%f542, %f408, %f414, %f462;
	fma.rn.f32 	%f543, %f408, %f415, %f463;
	fma.rn.f32 	%f544, %f408, %f416, %f464;
	fma.rn.f32 	%f545, %f408, %f417, %f465;
	fma.rn.f32 	%f546, %f408, %f418, %f466;
	fma.rn.f32 	%f547, %f409, %f411, %f467;
	fma.rn.f32 	%f548, %f409, %f412, %f468;
	fma.rn.f32 	%f549, %f409, %f413, %f469;
	fma.rn.f32 	%f550, %f409, %f414, %f470;
	fma.rn.f32 	%f551, %f409, %f415, %f471;
	fma.rn.f32 	%f552, %f409, %f416, %f472;
	fma.rn.f32 	%f553, %f409, %f417, %f473;
	fma.rn.f32 	%f554, %f409, %f418, %f474;
	fma.rn.f32 	%f555, %f410, %f411, %f475;
	fma.rn.f32 	%f556, %f410, %f412, %f476;
	fma.rn.f32 	%f557, %f410, %f413, %f477;
	fma.rn.f32 	%f558, %f410, %f414, %f478;
	fma.rn.f32 	%f559, %f410, %f415, %f479;
	fma.rn.f32 	%f560, %f410, %f416, %f480;
	fma.rn.f32 	%f561, %f410, %f417, %f481;
	fma.rn.f32 	%f562, %f410, %f418, %f482;
	ld.shared.v4.f32 	{%f563, %f564, %f565, %f566}, [%r75+2560];
	ld.shared.v4.f32 	{%f567, %f568, %f569, %f570}, [%r75+2624];
	ld.shared.v4.f32 	{%f571, %f572, %f573, %f574}, [%r81+2560];
	ld.shared.v4.f32 	{%f575, %f576, %f577, %f578}, [%r81+2688];
	fma.rn.f32 	%f579, %f483, %f491, %f499;
	fma.rn.f32 	%f580, %f483, %f492, %f500;
	fma.rn.f32 	%f581, %f483, %f493, %f501;
	fma.rn.f32 	%f582, %f483, %f494, %f502;
	fma.rn.f32 	%f583, %f483, %f495, %f503;
	fma.rn.f32 	%f584, %f483, %f496, %f504;
	fma.rn.f32 	%f585, %f483, %f497, %f505;
	fma.rn.f32 	%f586, %f483, %f498, %f506;
	fma.rn.f32 	%f587, %f484, %f491, %f507;
	fma.rn.f32 	%f588, %f484, %f492, %f508;
	fma.rn.f32 	%f589, %f484, %f493, %f509;
	fma.rn.f32 	%f590, %f484, %f494, %f510;
	fma.rn.f32 	%f591, %f484, %f495, %f511;
	fma.rn.f32 	%f592, %f484, %f496, %f512;
	fma.rn.f32 	%f593, %f484, %f497, %f513;
	fma.rn.f32 	%f594, %f484, %f498, %f514;
	fma.rn.f32 	%f595, %f485, %f491, %f515;
	fma.rn.f32 	%f596, %f485, %f492, %f516;
	fma.rn.f32 	%f597, %f485, %f493, %f517;
	fma.rn.f32 	%f598, %f485, %f494, %f518;
	fma.rn.f32 	%f599, %f485, %f495, %f519;
	fma.rn.f32 	%f600, %f485, %f496, %f520;
	fma.rn.f32 	%f601, %f485, %f497, %f521;
	fma.rn.f32 	%f602, %f485, %f498, %f522;
	fma.rn.f32 	%f603, %f486, %f491, %f523;
	fma.rn.f32 	%f604, %f486, %f492, %f524;
	fma.rn.f32 	%f605, %f486, %f493, %f525;
	fma.rn.f32 	%f606, %f486, %f494, %f526;
	fma.rn.f32 	%f607, %f486, %f495, %f527;
	fma.rn.f32 	%f608, %f486, %f496, %f528;
	fma.rn.f32 	%f609, %f486, %f497, %f529;
	fma.rn.f32 	%f610, %f486, %f498, %f530;
	fma.rn.f32 	%f611, %f487, %f491, %f531;
	fma.rn.f32 	%f612, %f487, %f492, %f532;
	fma.rn.f32 	%f613, %f487, %f493, %f533;
	fma.rn.f32 	%f614, %f487, %f494, %f534;
	fma.rn.f32 	%f615, %f487, %f495, %f535;
	fma.rn.f32 	%f616, %f487, %f496, %f536;
	fma.rn.f32 	%f617, %f487, %f497, %f537;
	fma.rn.f32 	%f618, %f487, %f498, %f538;
	fma.rn.f32 	%f619, %f488, %f491, %f539;
	fma.rn.f32 	%f620, %f488, %f492, %f540;
	fma.rn.f32 	%f621, %f488, %f493, %f541;
	fma.rn.f32 	%f622, %f488, %f494, %f542;
	fma.rn.f32 	%f623, %f488, %f495, %f543;
	fma.rn.f32 	%f624, %f488, %f496, %f544;
	fma.rn.f32 	%f625, %f488, %f497, %f545;
	fma.rn.f32 	%f626, %f488, %f498, %f546;
	fma.rn.f32 	%f627, %f489, %f491, %f547;
	fma.rn.f32 	%f628, %f489, %f492, %f548;
	fma.rn.f32 	%f629, %f489, %f493, %f549;
	fma.rn.f32 	%f630, %f489, %f494, %f550;
	fma.rn.f32 	%f631, %f489, %f495, %f551;
	fma.rn.f32 	%f632, %f489, %f496, %f552;
	fma.rn.f32 	%f633, %f489, %f497, %f553;
	fma.rn.f32 	%f634, %f489, %f498, %f554;
	fma.rn.f32 	%f635, %f490, %f491, %f555;
	fma.rn.f32 	%f636, %f490, %f492, %f556;
	fma.rn.f32 	%f637, %f490, %f493, %f557;
	fma.rn.f32 	%f638, %f490, %f494, %f558;
	fma.rn.f32 	%f639, %f490, %f495, %f559;
	fma.rn.f32 	%f640, %f490, %f496, %f560;
	fma.rn.f32 	%f641, %f490, %f497, %f561;
	fma.rn.f32 	%f642, %f490, %f498, %f562;
	ld.shared.v4.f32 	{%f850, %f849, %f848, %f847}, [%r75+3072];
	ld.shared.v4.f32 	{%f846, %f845, %f844, %f843}, [%r75+3136];
	ld.shared.v4.f32 	{%f866, %f865, %f864, %f863}, [%r81+3072];
	ld.shared.v4.f32 	{%f862, %f861, %f860, %f859}, [%r81+3200];
	fma.rn.f32 	%f643, %f563, %f571, %f579;
	fma.rn.f32 	%f644, %f563, %f572, %f580;
	fma.rn.f32 	%f645, %f563, %f573, %f581;
	fma.rn.f32 	%f646, %f563, %f574, %f582;
	fma.rn.f32 	%f647, %f563, %f575, %f583;
	fma.rn.f32 	%f648, %f563, %f576, %f584;
	fma.rn.f32 	%f649, %f563, %f577, %f585;
	fma.rn.f32 	%f650, %f563, %f578, %f586;
	fma.rn.f32 	%f651, %f564, %f571, %f587;
	fma.rn.f32 	%f652, %f564, %f572, %f588;
	fma.rn.f32 	%f653, %f564, %f573, %f589;
	fma.rn.f32 	%f654, %f564, %f574, %f590;
	fma.rn.f32 	%f655, %f564, %f575, %f591;
	fma.rn.f32 	%f656, %f564, %f576, %f592;
	fma.rn.f32 	%f657, %f564, %f577, %f593;
	fma.rn.f32 	%f658, %f564, %f578, %f594;
	fma.rn.f32 	%f659, %f565, %f571, %f595;
	fma.rn.f32 	%f660, %f565, %f572, %f596;
	fma.rn.f32 	%f661, %f565, %f573, %f597;
	fma.rn.f32 	%f662, %f565, %f574, %f598;
	fma.rn.f32 	%f663, %f565, %f575, %f599;
	fma.rn.f32 	%f664, %f565, %f576, %f600;
	fma.rn.f32 	%f665, %f565, %f577, %f601;
	fma.rn.f32 	%f666, %f565, %f578, %f602;
	fma.rn.f32 	%f667, %f566, %f571, %f603;
	fma.rn.f32 	%f668, %f566, %f572, %f604;
	fma.rn.f32 	%f669, %f566, %f573, %f605;
	fma.rn.f32 	%f670, %f566, %f574, %f606;
	fma.rn.f32 	%f671, %f566, %f575, %f607;
	fma.rn.f32 	%f672, %f566, %f576, %f608;
	fma.rn.f32 	%f673, %f566, %f577, %f609;
	fma.rn.f32 	%f674, %f566, %f578, %f610;
	fma.rn.f32 	%f675, %f567, %f571, %f611;
	fma.rn.f32 	%f676, %f567, %f572, %f612;
	fma.rn.f32 	%f677, %f567, %f573, %f613;
	fma.rn.f32 	%f678, %f567, %f574, %f614;
	fma.rn.f32 	%f679, %f567, %f575, %f615;
	fma.rn.f32 	%f680, %f567, %f576, %f616;
	fma.rn.f32 	%f681, %f567, %f577, %f617;
	fma.rn.f32 	%f682, %f567, %f578, %f618;
	fma.rn.f32 	%f683, %f568, %f571, %f619;
	fma.rn.f32 	%f684, %f568, %f572, %f620;
	fma.rn.f32 	%f685, %f568, %f573, %f621;
	fma.rn.f32 	%f686, %f568, %f574, %f622;
	fma.rn.f32 	%f687, %f568, %f575, %f623;
	fma.rn.f32 	%f688, %f568, %f576, %f624;
	fma.rn.f32 	%f689, %f568, %f577, %f625;
	fma.rn.f32 	%f690, %f568, %f578, %f626;
	fma.rn.f32 	%f691, %f569, %f571, %f627;
	fma.rn.f32 	%f692, %f569, %f572, %f628;
	fma.rn.f32 	%f693, %f569, %f573, %f629;
	fma.rn.f32 	%f694, %f569, %f574, %f630;
	fma.rn.f32 	%f695, %f569, %f575, %f631;
	fma.rn.f32 	%f696, %f569, %f576, %f632;
	fma.rn.f32 	%f697, %f569, %f577, %f633;
	fma.rn.f32 	%f698, %f569, %f578, %f634;
	fma.rn.f32 	%f699, %f570, %f571, %f635;
	fma.rn.f32 	%f700, %f570, %f572, %f636;
	fma.rn.f32 	%f701, %f570, %f573, %f637;
	fma.rn.f32 	%f702, %f570, %f574, %f638;
	fma.rn.f32 	%f703, %f570, %f575, %f639;
	fma.rn.f32 	%f704, %f570, %f576, %f640;
	fma.rn.f32 	%f705, %f570, %f577, %f641;
	fma.rn.f32 	%f706, %f570, %f578, %f642;
	ld.shared.v4.f32 	{%f707, %f708, %f709, %f710}, [%r75+3584];
	ld.shared.v4.f32 	{%f711, %f712, %f713, %f714}, [%r75+3648];
	ld.shared.v4.f32 	{%f715, %f716, %f717, %f718}, [%r81+3584];
	ld.shared.v4.f32 	{%f719, %f720, %f721, %f722}, [%r81+3712];
	fma.rn.f32 	%f723, %f850, %f866, %f643;
	fma.rn.f32 	%f724, %f850, %f865, %f644;
	fma.rn.f32 	%f725, %f850, %f864, %f645;
	fma.rn.f32 	%f726, %f850, %f863, %f646;
	fma.rn.f32 	%f727, %f850, %f862, %f647;
	fma.rn.f32 	%f728, %f850, %f861, %f648;
	fma.rn.f32 	%f729, %f850, %f860, %f649;
	fma.rn.f32 	%f730, %f850, %f859, %f650;
	fma.rn.f32 	%f731, %f849, %f866, %f651;
	fma.rn.f32 	%f732, %f849, %f865, %f652;
	fma.rn.f32 	%f733, %f849, %f864, %f653;
	fma.rn.f32 	%f734, %f849, %f863, %f654;
	fma.rn.f32 	%f735, %f849, %f862, %f655;
	fma.rn.f32 	%f736, %f849, %f861, %f656;
	fma.rn.f32 	%f737, %f849, %f860, %f657;
	fma.rn.f32 	%f738, %f849, %f859, %f658;
	fma.rn.f32 	%f739, %f848, %f866, %f659;
	fma.rn.f32 	%f740, %f848, %f865, %f660;
	fma.rn.f32 	%f741, %f848, %f864, %f661;
	fma.rn.f32 	%f742, %f848, %f863, %f662;
	fma.rn.f32 	%f743, %f848, %f862, %f663;
	fma.rn.f32 	%f744, %f848, %f861, %f664;
	fma.rn.f32 	%f745, %f848, %f860, %f665;
	fma.rn.f32 	%f746, %f848, %f859, %f666;
	fma.rn.f32 	%f747, %f847, %f866, %f667;
	fma.rn.f32 	%f748, %f847, %f865, %f668;
	fma.rn.f32 	%f749, %f847, %f864, %f669;
	fma.rn.f32 	%f750, %f847, %f863, %f670;
	fma.rn.f32 	%f751, %f847, %f862, %f671;
	fma.rn.f32 	%f752, %f847, %f861, %f672;
	fma.rn.f32 	%f753, %f847, %f860, %f673;
	fma.rn.f32 	%f754, %f847, %f859, %f674;
	fma.rn.f32 	%f755, %f846, %f866, %f675;
	fma.rn.f32 	%f756, %f846, %f865, %f676;
	fma.rn.f32 	%f757, %f846, %f864, %f677;
	fma.rn.f32 	%f758, %f846, %f863, %f678;
	fma.rn.f32 	%f759, %f846, %f862, %f679;
	fma.rn.f32 	%f760, %f846, %f861, %f680;
	fma.rn.f32 	%f761, %f846, %f860, %f681;
	fma.rn.f32 	%f762, %f846, %f859, %f682;
	fma.rn.f32 	%f763, %f845, %f866, %f683;
	fma.rn.f32 	%f764, %f845, %f865, %f684;
	fma.rn.f32 	%f765, %f845, %f864, %f685;
	fma.rn.f32 	%f766, %f845, %f863, %f686;
	fma.rn.f32 	%f767, %f845, %f862, %f687;
	fma.rn.f32 	%f768, %f845, %f861, %f688;
	fma.rn.f32 	%f769, %f845, %f860, %f689;
	fma.rn.f32 	%f770, %f845, %f859, %f690;
	fma.rn.f32 	%f771, %f844, %f866, %f691;
	fma.rn.f32 	%f772, %f844, %f865, %f692;
	fma.rn.f32 	%f773, %f844, %f864, %f693;
	fma.rn.f32 	%f774, %f844, %f863, %f694;
	fma.rn.f32 	%f775, %f844, %f862, %f695;
	fma.rn.f32 	%f776, %f844, %f861, %f696;
	fma.rn.f32 	%f777, %f844, %f860, %f697;
	fma.rn.f32 	%f778, %f844, %f859, %f698;
	fma.rn.f32 	%f779, %f843, %f866, %f699;
	fma.rn.f32 	%f780, %f843, %f865, %f700;
	fma.rn.f32 	%f781, %f843, %f864, %f701;
	fma.rn.f32 	%f782, %f843, %f863, %f702;
	fma.rn.f32 	%f783, %f843, %f862, %f703;
	fma.rn.f32 	%f784, %f843, %f861, %f704;
	fma.rn.f32 	%f785, %f843, %f860, %f705;
	fma.rn.f32 	%f786, %f843, %f859, %f706;
	fma.rn.f32 	%f834, %f707, %f715, %f723;
	fma.rn.f32 	%f833, %f707, %f716, %f724;
	fma.rn.f32 	%f832, %f707, %f717, %f725;
	fma.rn.f32 	%f831, %f707, %f718, %f726;
	fma.rn.f32 	%f830, %f707, %f719, %f727;
	fma.rn.f32 	%f829, %f707, %f720, %f728;
	fma.rn.f32 	%f828, %f707, %f721, %f729;
	fma.rn.f32 	%f827, %f707, %f722, %f730;
	fma.rn.f32 	%f826, %f708, %f715, %f731;
	fma.rn.f32 	%f825, %f708, %f716, %f732;
	fma.rn.f32 	%f824, %f708, %f717, %f733;
	fma.rn.f32 	%f823, %f708, %f718, %f734;
	fma.rn.f32 	%f822, %f708, %f719, %f735;
	fma.rn.f32 	%f821, %f708, %f720, %f736;
	fma.rn.f32 	%f820, %f708, %f721, %f737;
	fma.rn.f32 	%f819, %f708, %f722, %f738;
	fma.rn.f32 	%f818, %f709, %f715, %f739;
	fma.rn.f32 	%f817, %f709, %f716, %f740;
	fma.rn.f32 	%f816, %f709, %f717, %f741;
	fma.rn.f32 	%f815, %f709, %f718, %f742;
	fma.rn.f32 	%f814, %f709, %f719, %f743;
	fma.rn.f32 	%f813, %f709, %f720, %f744;
	fma.rn.f32 	%f812, %f709, %f721, %f745;
	fma.rn.f32 	%f811, %f709, %f722, %f746;
	fma.rn.f32 	%f810, %f710, %f715, %f747;
	fma.rn.f32 	%f809, %f710, %f716, %f748;
	fma.rn.f32 	%f808, %f710, %f717, %f749;
	fma.rn.f32 	%f807, %f710, %f718, %f750;
	fma.rn.f32 	%f806, %f710, %f719, %f751;
	fma.rn.f32 	%f805, %f710, %f720, %f752;
	fma.rn.f32 	%f804, %f710, %f721, %f753;
	fma.rn.f32 	%f803, %f710, %f722, %f754;
	fma.rn.f32 	%f802, %f711, %f715, %f755;
	fma.rn.f32 	%f801, %f711, %f716, %f756;
	fma.rn.f32 	%f800, %f711, %f717, %f757;
	fma.rn.f32 	%f799, %f711, %f718, %f758;
	fma.rn.f32 	%f798, %f711, %f719, %f759;
	fma.rn.f32 	%f797, %f711, %f720, %f760;
	fma.rn.f32 	%f796, %f711, %f721, %f761;
	fma.rn.f32 	%f795, %f711, %f722, %f762;
	fma.rn.f32 	%f794, %f712, %f715, %f763;
	fma.rn.f32 	%f793, %f712, %f716, %f764;
	fma.rn.f32 	%f792, %f712, %f717, %f765;
	fma.rn.f32 	%f791, %f712, %f718, %f766;
	fma.rn.f32 	%f790, %f712, %f719, %f767;
	fma.rn.f32 	%f789, %f712, %f720, %f768;
	fma.rn.f32 	%f788, %f712, %f721, %f769;
	fma.rn.f32 	%f787, %f712, %f722, %f770;
	fma.rn.f32 	%f835, %f713, %f715, %f771;
	fma.rn.f32 	%f836, %f713, %f716, %f772;
	fma.rn.f32 	%f837, %f713, %f717, %f773;
	fma.rn.f32 	%f838, %f713, %f718, %f774;
	fma.rn.f32 	%f839, %f713, %f719, %f775;
	fma.rn.f32 	%f840, %f713, %f720, %f776;
	fma.rn.f32 	%f841, %f713, %f721, %f777;
	fma.rn.f32 	%f842, %f713, %f722, %f778;
	fma.rn.f32 	%f851, %f714, %f715, %f779;
	fma.rn.f32 	%f852, %f714, %f716, %f780;
	fma.rn.f32 	%f853, %f714, %f717, %f781;
	fma.rn.f32 	%f854, %f714, %f718, %f782;
	fma.rn.f32 	%f855, %f714, %f719, %f783;
	fma.rn.f32 	%f856, %f714, %f720, %f784;
	fma.rn.f32 	%f857, %f714, %f721, %f785;
	fma.rn.f32 	%f858, %f714, %f722, %f786;
	@%p2 bra 	$L__BB0_5;
	xor.b32  	%r6, %r150, 1;
	shl.b32 	%r82, %r150, 12;
	mov.u32 	%r83, _ZZ9matrixMulILi128ELi8ELi128ELi8ELi8EEvPfS0_S0_iiiE2As;
	add.s32 	%r84, %r83, %r82;
	mov.u32 	%r85, %tid.x;
	shl.b32 	%r86, %r85, 2;
	and.b32  	%r87, %r86, 4;
	shl.b32 	%r88, %r85, 11;
	and.b32  	%r89, %r88, 2048;
	add.s32 	%r90, %r84, %r89;
	mov.u32 	%r91, %tid.y;
	shl.b32 	%r92, %r91, 4;
	add.s32 	%r93, %r92, %r85;
	shr.u32 	%r94, %r93, 1;
	shl.b32 	%r95, %r94, 2;
	add.s32 	%r96, %r90, %r95;
	st.shared.f32 	[%r96], %f878;
	st.shared.f32 	[%r96+512], %f877;
	st.shared.f32 	[%r96+1024], %f876;
	st.shared.f32 	[%r96+1536], %f875;
	mov.u32 	%r97, _ZZ9matrixMulILi128ELi8ELi128ELi8ELi8EEvPfS0_S0_iiiE2Bs;
	add.s32 	%r98, %r97, %r82;
	shl.b32 	%r99, %r93, 4;
	and.b32  	%r100, %r99, 523776;
	add.s32 	%r101, %r98, %r100;
	and.b32  	%r102, %r99, 496;
	add.s32 	%r103, %r101, %r102;
	st.shared.v4.f32 	[%r103], {%f882, %f881, %f880, %f879};
	bar.sync 	0;
	and.b32  	%r104, %r94, 8;
	or.b32  	%r105, %r104, %r87;
	and.b32  	%r106, %r94, 16352;
	or.b32  	%r107, %r105, %r106;
	shl.b32 	%r108, %r107, 2;
	add.s32 	%r109, %r84, %r108;
	ld.shared.v4.f32 	{%f850, %f849, %f848, %f847}, [%r109];
	ld.shared.v4.f32 	{%f846, %f845, %f844, %f843}, [%r109+64];
	shl.b32 	%r110, %r93, 3;
	and.b32  	%r111, %r110, 256;
	shl.b32 	%r112, %r85, 3;
	and.b32  	%r113, %r112, 112;
	or.b32  	%r114, %r111, %r113;
	add.s32 	%r115, %r98, %r114;
	ld.shared.v4.f32 	{%f866, %f865, %f864, %f863}, [%r115];
	ld.shared.v4.f32 	{%f862, %f861, %f860, %f859}, [%r115+128];
	mov.u32 	%r150, %r6;
$L__BB0_5:
	ld.param.u32 	%r145, [_Z9matrixMulILi128ELi8ELi128ELi8ELi8EEvPfS0_S0_iii_param_5];
	ld.param.u32 	%r144, [_Z9matrixMulILi128ELi8ELi128ELi8ELi8EEvPfS0_S0_iii_param_4];
	setp.lt.s32 	%p3, %r149, %r144;
	add.s64 	%rd37, %rd37, 32;
	shl.b32 	%r116, %r145, 3;
	add.s32 	%r147, %r147, %r116;
	@%p3 bra 	$L__BB0_1;
	ld.param.u32 	%r146, [_Z9matrixMulILi128ELi8ELi128ELi8ELi8EEvPfS0_S0_iii_param_5];
	ld.param.u64 	%rd36, [_Z9matrixMulILi128ELi8ELi128ELi8ELi8EEvPfS0_S0_iii_param_2];
	cvta.to.global.u64 	%rd23, %rd36;
	mov.u32 	%r117, %ctaid.y;
	shl.b32 	%r118, %r117, 7;
	mov.u32 	%r119, %tid.y;
	shl.b32 	%r120, %r119, 4;
	mov.u32 	%r121, %tid.x;
	add.s32 	%r122, %r120, %r121;
	shr.u32 	%r123, %r122, 1;
	and.b32  	%r124, %r123, 8;
	shl.b32 	%r125, %r121, 2;
	and.b32  	%r126, %r125, 4;
	or.b32  	%r127, %r124, %r126;
	and.b32  	%r128, %r123, 16352;
	or.b32  	%r129, %r127, %r128;
	add.s32 	%r130, %r129, %r118;
	mov.u32 	%r131, %ctaid.x;
	shl.b32 	%r132, %r131, 7;
	shl.b32 	%r133, %r122, 1;
	and.b32  	%r134, %r133, 64;
	shl.b32 	%r135, %r121, 1;
	and.b32  	%r136, %r135, 28;
	or.b32  	%r137, %r134, %r136;
	or.b32  	%r138, %r137, %r132;
	mad.lo.s32 	%r139, %r130, %r146, %r138;
	mul.wide.s32 	%rd24, %r139, 4;
	add.s64 	%rd25, %rd23, %rd24;
	st.global.v4.f32 	[%rd25], {%f834, %f833, %f832, %f831};
	mul.wide.s32 	%rd26, %r146, 4;
	add.s64 	%rd27, %rd25, %rd26;
	st.global.v4.f32 	[%rd27], {%f826, %f825, %f824, %f823};
	add.s64 	%rd28, %rd27, %rd26;
	st.global.v4.f32 	[%rd28], {%f818, %f817, %f816, %f815};
	add.s64 	%rd29, %rd28, %rd26;
	st.global.v4.f32 	[%rd29], {%f810, %f809, %f808, %f807};
	st.global.v4.f32 	[%rd25+128], {%f830, %f829, %f828, %f827};
	st.global.v4.f32 	[%rd27+128], {%f822, %f821, %f820, %f819};
	st.global.v4.f32 	[%rd28+128], {%f814, %f813, %f812, %f811};
	st.global.v4.f32 	[%rd29+128], {%f806, %f805, %f804, %f803};
	or.b32  	%r140, %r130, 16;
	mad.lo.s32 	%r141, %r140, %r146, %r138;
	mul.wide.s32 	%rd30, %r141, 4;
	add.s64 	%rd31, %rd23, %rd30;
	st.global.v4.f32 	[%rd31], {%f802, %f801, %f800, %f799};
	add.s64 	%rd32, %rd31, %rd26;
	st.global.v4.f32 	[%rd32], {%f794, %f793, %f792, %f791};
	add.s64 	%rd33, %rd32, %rd26;
	st.global.v4.f32 	[%rd33], {%f835, %f836, %f837, %f838};
	add.s64 	%rd34, %rd33, %rd26;
	st.global.v4.f32 	[%rd34], {%f851, %f852, %f853, %f854};
	st.global.v4.f32 	[%rd31+128], {%f798, %f797, %f796, %f795};
	st.global.v4.f32 	[%rd32+128], {%f790, %f789, %f788, %f787};
	st.global.v4.f32 	[%rd33+128], {%f839, %f840, %f841, %f842};
	st.global.v4.f32 	[%rd34+128], {%f855, %f856, %f857, %f858};
	ret;

}


// ===== COMPILED SASS (sm_100) =====

	.target	sm_100

	.elftype	@"ET_EXEC"


//--------------------- .note.nv.tkinfo           --------------------------
	.section	.note.nv.tkinfo,"",@"SHT_NOTE"
	.sectionflags	@"SHF_NOTE_NV_TKINFO"
	.tkinfo
        /*0018*/ 	.word	0x00000002
        /*0030*/ 	.string	""
        /*0030*/ 	.string	"ptxas"
        /*0030*/ 	.string	"Cuda compilation tools, release 13.0, V13.0.88"
        /*0030*/ 	.string	"Build cuda_13.0.r13.0/compiler.36424714_0"
        /*0030*/ 	.string	"-arch sm_100 -m 64 "



//--------------------- .note.nv.cuinfo           --------------------------
	.section	.note.nv.cuinfo,"",@"SHT_NOTE"
	.sectionflags	@"SHF_NOTE_NV_CUINFO"
        /*0018*/ 	.short	0x0002
        /*001a*/ 	.short	0x0064
        /*001c*/ 	.short	0x0082
	.zero		2


//--------------------- .nv.info                  --------------------------
	.section	.nv.info,"",@"SHT_CUDA_INFO"
	.align	4


	//----- nvinfo : EIATTR_REGCOUNT
	.align		4
        /*0000*/ 	.byte	0x04, 0x2f
        /*0002*/ 	.short	(.L_1 - .L_0)
	.align		4
.L_0:
        /*0004*/ 	.word	index@(_Z9matrixMulILi128ELi8ELi128ELi8ELi8EEvPfS0_S0_iii)
        /*0008*/ 	.word	0x00000080


	//----- nvinfo : EIATTR_FRAME_SIZE
	.align		4
.L_1:
        /*000c*/ 	.byte	0x04, 0x11
        /*000e*/ 	.short	(.L_3 - .L_2)
	.align		4
.L_2:
        /*0010*/ 	.word	index@(_Z9matrixMulILi128ELi8ELi128ELi8ELi8EEvPfS0_S0_iii)
        /*0014*/ 	.word	0x00000000


	//----- nvinfo : EIATTR_MIN_STACK_SIZE
	.align		4
.L_3:
        /*0018*/ 	.byte	0x04, 0x12
        /*001a*/ 	.short	(.L_5 - .L_4)
	.align		4
.L_4:
        /*001c*/ 	.word	index@(_Z9matrixMulILi128ELi8ELi128ELi8ELi8EEvPfS0_S0_iii)
        /*0020*/ 	.word	0x00000000
.L_5:


//--------------------- .nv.compat                --------------------------
	.section	.nv.compat,"",@"SHT_CUDA_COMPAT_INFO"
	.align	4
        /*0000*/ 	.byte	0x02, 0x09, 0x00, 0x00, 0x02, 0x02, 0x01, 0x00, 0x02, 0x05, 0x05, 0x00, 0x03, 0x07, 0x01, 0x01
        /*0010*/ 	.byte	0x02, 0x03, 0x00, 0x00, 0x02, 0x06, 0x01, 0x00, 0x04, 0x0b, 0x08, 0x00, 0x09, 0x00, 0x00, 0x00
        /*0020*/ 	.byte	0x00, 0x00, 0x00, 0x00


//--------------------- .nv.info._Z9matrixMulILi128ELi8ELi128ELi8ELi8EEvPfS0_S0_iii --------------------------
	.section	.nv.info._Z9matrixMulILi128ELi8ELi128ELi8ELi8EEvPfS0_S0_iii,"",@"SHT_CUDA_INFO"
	.sectionflags	@""
	.align	4


	//----- nvinfo : EIATTR_CUDA_API_VERSION
	.align		4
        /*0000*/ 	.byte	0x04, 0x37
        /*0002*/ 	.short	(.L_7 - .L_6)
.L_6:
        /*0004*/ 	.word	0x00000082


	//----- nvinfo : EIATTR_KPARAM_INFO
	.align		4
.L_7:
        /*0008*/ 	.byte	0x04, 0x17
        /*000a*/ 	.short	(.L_9 - .L_8)
.L_8:
        /*000c*/ 	.word	0x00000000
        /*0010*/ 	.short	0x0005
        /*0012*/ 	.short	0x0020
        /*0014*/ 	.byte	0x00, 0xf0, 0x11, 0x00


	//----- nvinfo : EIATTR_KPARAM_INFO
	.align		4
.L_9:
        /*0018*/ 	.byte	0x04, 0x17
        /*001a*/ 	.short	(.L_11 - .L_10)
.L_10:
        /*001c*/ 	.word	0x00000000
        /*0020*/ 	.short	0x0004
        /*0022*/ 	.short	0x001c
        /*0024*/ 	.byte	0x00, 0xf0, 0x11, 0x00


	//----- nvinfo : EIATTR_KPARAM_INFO
	.align		4
.L_11:
        /*0028*/ 	.byte	0x04, 0x17
        /*002a*/ 	.short	(.L_13 - .L_12)
.L_12:
        /*002c*/ 	.word	0x00000000
        /*0030*/ 	.short	0x0003
        /*0032*/ 	.short	0x0018
        /*0034*/ 	.byte	0x00, 0xf0, 0x11, 0x00


	//----- nvinfo : EIATTR_KPARAM_INFO
	.align		4
.L_13:
        /*0038*/ 	.byte	0x04, 0x17
        /*003a*/ 	.short	(.L_15 - .L_14)
.L_14:
        /*003c*/ 	.word	0x00000000
        /*0040*/ 	.short	0x0002
        /*0042*/ 	.short	0x0010
        /*0044*/ 	.byte	0x00, 0xf5, 0x21, 0x00


	//----- nvinfo : EIATTR_KPARAM_INFO
	.align		4
.L_15:
        /*0048*/ 	.byte	0x04, 0x17
        /*004a*/ 	.short	(.L_17 - .L_16)
.L_16:
        /*004c*/ 	.word	0x00000000
        /*0050*/ 	.short	0x0001
        /*0052*/ 	.short	0x0008
        /*0054*/ 	.byte	0x00, 0xf5, 0x21, 0x00


	//----- nvinfo : EIATTR_KPARAM_INFO
	.align		4
.L_17:
        /*0058*/ 	.byte	0x04, 0x17
        /*005a*/ 	.short	(.L_19 - .L_18)
.L_18:
        /*005c*/ 	.word	0x00000000
        /*0060*/ 	.short	0x0000
        /*0062*/ 	.short	0x0000
        /*0064*/ 	.byte	0x00, 0xf5, 0x21, 0x00


	//----- nvinfo : EIATTR_SPARSE_MMA_MASK
	.align		4
.L_19:
        /*0068*/ 	.byte	0x03, 0x50
        /*006a*/ 	.short	0x0000


	//----- nvinfo : EIATTR_MAXREG_COUNT
	.align		4
        /*006c*/ 	.byte	0x03, 0x1b
        /*006e*/ 	.short	0x00ff


	//----- nvinfo : EIATTR_NUM_BARRIERS
	.align		4
        /*0070*/ 	.byte	0x02, 0x4c
        /*0072*/ 	.byte	0x01
	.zero		1


	//----- nvinfo : EIATTR_MERCURY_ISA_VERSION
	.align		4
        /*0074*/ 	.byte	0x03, 0x5f
        /*0076*/ 	.short	0x0101


	//----- nvinfo : EIATTR_VRC_CTA_INIT_COUNT
	.align		4
        /*0078*/ 	.byte	0x02, 0x4a
	.zero		1
	.zero		1


	//----- nvinfo : EIATTR_EXIT_INSTR_OFFSETS
	.align		4
        /*007c*/ 	.byte	0x04, 0x1c
        /*007e*/ 	.short	(.L_21 - .L_20)


	//   ....[0]....
.L_20:
        /*0080*/ 	.word	0x00002e20


	//----- nvinfo : EIATTR_CBANK_PARAM_SIZE
	.align		4
.L_21:
        /*0084*/ 	.byte	0x03, 0x19
        /*0086*/ 	.short	0x0024


	//----- nvinfo : EIATTR_PARAM_CBANK
	.align		4
        /*0088*/ 	.byte	0x04, 0x0a
        /*008a*/ 	.short	(.L_23 - .L_22)
	.align		4
.L_22:
        /*008c*/ 	.word	index@(.nv.constant0._Z9matrixMulILi128ELi8ELi128ELi8ELi8EEvPfS0_S0_iii)
        /*0090*/ 	.short	0x0380
        /*0092*/ 	.short	0x0024


	//----- nvinfo : EIATTR_SW_WAR
	.align		4
.L_23:
        /*0094*/ 	.byte	0x04, 0x36
        /*0096*/ 	.short	(.L_25 - .L_24)
.L_24:
        /*0098*/ 	.word	0x00000008
.L_25:


//--------------------- .nv.callgraph             --------------------------
	.section	.nv.callgraph,"",@"SHT_CUDA_CALLGRAPH"
	.align	4
	.sectionentsize	8
	.align		4
        /*0000*/ 	.word	0x00000000
	.align		4
        /*0004*/ 	.word	0xffffffff
	.align		4
        /*0008*/ 	.word	0x00000000
	.align		4
        /*000c*/ 	.word	0xfffffffe
	.align		4
        /*0010*/ 	.word	0x00000000
	.align		4
        /*0014*/ 	.word	0xfffffffd
	.align		4
        /*0018*/ 	.word	0x00000000
	.align		4
        /*001c*/ 	.word	0xfffffffc


//--------------------- .text._Z9matrixMulILi128ELi8ELi128ELi8ELi8EEvPfS0_S0_iii --------------------------
	.section	.text._Z9matrixMulILi128ELi8ELi128ELi8ELi8EEvPfS0_S0_iii,"ax",@progbits
	.align	128
        .global         _Z9matrixMulILi128ELi8ELi128ELi8ELi8EEvPfS0_S0_iii
        .type           _Z9matrixMulILi128ELi8ELi128ELi8ELi8EEvPfS0_S0_iii,@function
        .size           _Z9matrixMulILi128ELi8ELi128ELi8ELi8EEvPfS0_S0_iii,(.L_x_3 - _Z9matrixMulILi128ELi8ELi128ELi8ELi8EEvPfS0_S0_iii)
        .other          _Z9matrixMulILi128ELi8ELi128ELi8ELi8EEvPfS0_S0_iii,@"STO_CUDA_ENTRY STV_DEFAULT"
_Z9matrixMulILi128ELi8ELi128ELi8ELi8EEvPfS0_S0_iii:
.text._Z9matrixMulILi128ELi8ELi128ELi8ELi8EEvPfS0_S0_iii:
[----:B------:R-:W-:Y:S01]  /*0000*/  LDC R1, c[0x0][0x37c] ;  /* 0x0000df00ff017b82 */ /* 0x000fe20000000800 */
[----:B------:R-:W0:Y:S07]  /*0010*/  S2R R17, SR_TID.X ;  /* 0x0000000000117919 */ /* 0x000e2e0000002100 */
[----:B------:R-:W1:Y:S01]  /*0020*/  S2UR UR4, SR_CTAID.Y ;  /* 0x00000000000479c3 */ /* 0x000e620000002600 */
[----:B------:R-:W2:Y:S01]  /*0030*/  LDCU.64 UR6, c[0x0][0x380] ;  /* 0x00007000ff0677ac */ /* 0x000ea20008000a00 */
[----:B------:R-:W3:Y:S01]  /*0040*/  S2R R0, SR_TID.Y ;  /* 0x0000000000007919 */ /* 0x000ee20000002200 */
[----:B------:R-:W4:Y:S01]  /*0050*/  LDCU UR8, c[0x0][0x3a0] ;  /* 0x00007400ff0877ac */ /* 0x000f220008000800 */
[----:B------:R-:W5:Y:S04]  /*0060*/  S2R R7, SR_CTAID.X ;  /* 0x0000000000077919 */ /* 0x000f680000002500 */
[----:B------:R-:W1:Y:S01]  /*0070*/  LDC R8, c[0x0][0x39c] ;  /* 0x0000e700ff087b82 */ /* 0x000e620000000800 */
[----:B------:R-:W4:Y:S07]  /*0080*/  LDCU.64 UR10, c[0x0][0x358] ;  /* 0x00006b00ff0a77ac */ /* 0x000f2e0008000a00 */
[----:B------:R-:W4:Y:S01]  /*0090*/  LDC.64 R4, c[0x0][0x388] ;  /* 0x0000e200ff047b82 */ /* 0x000f220000000a00 */
[----:B0-----:R-:W-:-:S02]  /*00a0*/  SHF.L.U32 R2, R17, 0x2, RZ ;  /* 0x0000000211027819 */ /* 0x001fc400000006ff */
[----:B---3--:R-:W-:Y:S02]  /*00b0*/  LEA R0, R0, R17, 0x4 ;  /* 0x0000001100007211 */ /* 0x008fe400078e20ff */
[----:B------:R-:W-:Y:S01]  /*00c0*/  LOP3.LUT R9, R2, 0x4, RZ, 0xc0, !PT ;  /* 0x0000000402097812 */ /* 0x000fe200078ec0ff */
[----:B-1----:R-:W-:Y:S01]  /*00d0*/  IMAD R2, R8, UR4, RZ ;  /* 0x0000000408027c24 */ /* 0x002fe2000f8e02ff */
[----:B------:R-:W-:-:S04]  /*00e0*/  SHF.R.U32.HI R6, RZ, 0x1, R0 ;  /* 0x00000001ff067819 */ /* 0x000fc80000011600 */
[----:B------:R-:W-:Y:S01]  /*00f0*/  SHF.L.U32 R3, R2, 0x7, RZ ;  /* 0x0000000702037819 */ /* 0x000fe200000006ff */
[----:B------:R-:W-:Y:S01]  /*0100*/  IMAD R8, R6, R8, R9 ;  /* 0x0000000806087224 */ /* 0x000fe200078e0209 */
[----:B------:R-:W-:-:S04]  /*0110*/  SHF.L.U32 R2, R0, 0x2, RZ ;  /* 0x0000000200027819 */ /* 0x000fc800000006ff */
[----:B------:R-:W-:Y:S02]  /*0120*/  SHF.R.S32.HI R10, RZ, 0x1f, R8 ;  /* 0x0000001fff0a7819 */ /* 0x000fe40000011408 */
[C---:B------:R-:W-:Y:S02]  /*0130*/  IADD3 R11, P0, PT, R3.reuse, R8, RZ ;  /* 0x00000008030b7210 */ /* 0x040fe40007f1e0ff */
[----:B------:R-:W-:Y:S02]  /*0140*/  LOP3.LUT R8, R2, 0x7c, RZ, 0xc0, !PT ;  /* 0x0000007c02087812 */ /* 0x000fe400078ec0ff */
[----:B------:R-:W-:Y:S02]  /*0150*/  LEA.HI.X.SX32 R10, R3, R10, 0x1, P0 ;  /* 0x0000000a030a7211 */ /* 0x000fe400000f0eff */
[----:B-----5:R-:W-:Y:S02]  /*0160*/  SHF.L.U32 R3, R7, 0x7, RZ ;  /* 0x0000000707037819 */ /* 0x020fe400000006ff */
[----:B------:R-:W-:-:S02]  /*0170*/  SHF.R.U32.HI R7, RZ, 0x5, R0 ;  /* 0x00000005ff077819 */ /* 0x000fc40000011600 */
[----:B--2---:R-:W-:Y:S01]  /*0180*/  LEA R2, P0, R11, UR6, 0x2 ;  /* 0x000000060b027c11 */ /* 0x004fe2000f8010ff */
[----:B----4-:R-:W-:-:S03]  /*0190*/  IMAD.WIDE.U32 R4, R3, 0x4, R4 ;  /* 0x0000000403047825 */ /* 0x010fc600078e0004 */
[----:B------:R-:W-:Y:S01]  /*01a0*/  LEA.HI.X R3, R11, UR7, R10, 0x2, P0 ;  /* 0x000000070b037c11 */ /* 0x000fe200080f140a */
[----:B------:R-:W-:-:S04]  /*01b0*/  IMAD R11, R7, UR8, R8 ;  /* 0x00000008070b7c24 */ /* 0x000fc8000f8e0208 */
[----:B------:R-:W-:Y:S01]  /*01c0*/  IMAD.WIDE R4, R11, 0x4, R4 ;  /* 0x000000040b047825 */ /* 0x000fe200078e0204 */
[----:B------:R-:W2:Y:S04]  /*01d0*/  LDG.E.128 R84, desc[UR10][R2.64] ;  /* 0x0000000a02547981 */ /* 0x000ea8000c1e1d00 */
[----:B------:R0:W3:Y:S01]  /*01e0*/  LDG.E.128 R12, desc[UR10][R4.64] ;  /* 0x0000000a040c7981 */ /* 0x0000e2000c1e1d00 */
[----:B------:R-:W1:Y:S01]  /*01f0*/  S2UR UR6, SR_CgaCtaId ;  /* 0x00000000000679c3 */ /* 0x000e620000008800 */
[----:B------:R-:W-:Y:S01]  /*0200*/  UMOV UR4, 0x400 ;  /* 0x0000040000047882 */ /* 0x000fe20000000000 */
[----:B------:R-:W-:Y:S01]  /*0210*/  SHF.L.U32 R10, R17, 0xb, RZ ;  /* 0x0000000b110a7819 */ /* 0x000fe200000006ff */
[----:B------:R-:W-:Y:S01]  /*0220*/  UIADD3 UR5, UPT, UPT, UR4, 0x2000, URZ ;  /* 0x0000200004057890 */ /* 0x000fe2000fffe0ff */
[----:B------:R-:W-:-:S02]  /*0230*/  SHF.L.U32 R11, R0, 0x4, RZ ;  /* 0x00000004000b7819 */ /* 0x000fc400000006ff */
[----:B------:R-:W-:Y:S02]  /*0240*/  CS2R R82, SRZ ;  /* 0x0000000000527805 */ /* 0x000fe4000001ff00 */
[----:B------:R-:W-:Y:S02]  /*0250*/  LOP3.LUT R10, R10, 0x800, RZ, 0xc0, !PT ;  /* 0x000008000a0a7812 */ /* 0x000fe400078ec0ff */
[----:B------:R-:W-:Y:S02]  /*0260*/  CS2R R80, SRZ ;  /* 0x0000000000507805 */ /* 0x000fe4000001ff00 */
[----:B------:R-:W-:Y:S02]  /*0270*/  SHF.L.U32 R0, R0, 0x3, RZ ;  /* 0x0000000300007819 */ /* 0x000fe400000006ff */
[----:B------:R-:W-:Y:S02]  /*0280*/  CS2R R78, SRZ ;  /* 0x00000000004e7805 */ /* 0x000fe4000001ff00 */
[----:B------:R-:W-:-:S02]  /*0290*/  LOP3.LUT R11, R11, 0x1f0, RZ, 0xc0, !PT ;  /* 0x000001f00b0b7812 */ /* 0x000fc400078ec0ff */
[----:B------:R-:W-:Y:S02]  /*02a0*/  CS2R R76, SRZ ;  /* 0x00000000004c7805 */ /* 0x000fe4000001ff00 */
[----:B0-----:R-:W-:Y:S02]  /*02b0*/  LOP3.LUT R4, R0, 0x100, RZ, 0xc0, !PT ;  /* 0x0000010000047812 */ /* 0x001fe400078ec0ff */
[----:B------:R-:W-:Y:S02]  /*02c0*/  CS2R R74, SRZ ;  /* 0x00000000004a7805 */ /* 0x000fe4000001ff00 */
[----:B------:R-:W-:Y:S02]  /*02d0*/  LOP3.LUT R9, R9, 0x8, R6, 0xf8, !PT ;  /* 0x0000000809097812 */ /* 0x000fe400078ef806 */
[----:B------:R-:W-:Y:S02]  /*02e0*/  CS2R R72, SRZ ;  /* 0x0000000000487805 */ /* 0x000fe4000001ff00 */
[----:B------:R-:W-:-:S02]  /*02f0*/  SHF.L.U32 R17, R17, 0x3, RZ ;  /* 0x0000000311117819 */ /* 0x000fc400000006ff */
[----:B------:R-:W-:Y:S02]  /*0300*/  CS2R R70, SRZ ;  /* 0x0000000000467805 */ /* 0x000fe4000001ff00 */
[----:B------:R-:W-:Y:S02]  /*0310*/  LOP3.LUT R9, R9, 0x3fe0, R6, 0xf8, !PT ;  /* 0x00003fe009097812 */ /* 0x000fe400078ef806 */
[----:B------:R-:W-:Y:S02]  /*0320*/  CS2R R68, SRZ ;  /* 0x0000000000447805 */ /* 0x000fe4000001ff00 */
[----:B------:R-:W-:Y:S02]  /*0330*/  IADD3 R2, P0, PT, R2, 0x20, RZ ;  /* 0x0000002002027810 */ /* 0x000fe40007f1e0ff */
[----:B------:R-:W-:Y:S02]  /*0340*/  CS2R R66, SRZ ;  /* 0x0000000000427805 */ /* 0x000fe4000001ff00 */
[----:B------:R-:W-:-:S02]  /*0350*/  LOP3.LUT R4, R4, 0x70, R17, 0xf8, !PT ;  /* 0x0000007004047812 */ /* 0x000fc400078ef811 */
[----:B------:R-:W-:Y:S01]  /*0360*/  CS2R R64, SRZ ;  /* 0x0000000000407805 */ /* 0x000fe2000001ff00 */
[----:B-1----:R-:W-:Y:S01]  /*0370*/  ULEA UR4, UR6, UR4, 0x18 ;  /* 0x0000000406047291 */ /* 0x002fe2000f8ec0ff */
[----:B------:R-:W-:Y:S01]  /*0380*/  CS2R R62, SRZ ;  /* 0x00000000003e7805 */ /* 0x000fe2000001ff00 */
[----:B------:R-:W-:Y:S01]  /*0390*/  ULEA UR5, UR6, UR5, 0x18 ;  /* 0x0000000506057291 */ /* 0x000fe2000f8ec0ff */
[----:B------:R-:W-:Y:S02]  /*03a0*/  CS2R R60, SRZ ;  /* 0x00000000003c7805 */ /* 0x000fe4000001ff00 */
[----:B------:R-:W-:Y:S02]  /*03b0*/  CS2R R58, SRZ ;  /* 0x00000000003a7805 */ /* 0x000fe4000001ff00 */
[----:B------:R-:W-:Y:S02]  /*03c0*/  CS2R R56, SRZ ;  /* 0x0000000000387805 */ /* 0x000fe4000001ff00 */
[----:B------:R-:W-:-:S02]  /*03d0*/  IADD3 R5, PT, PT, R10, UR4, RZ ;  /* 0x000000040a057c10 */ /* 0x000fc4000fffe0ff */
[----:B------:R-:W-:Y:S02]  /*03e0*/  CS2R R54, SRZ ;  /* 0x0000000000367805 */ /* 0x000fe4000001ff00 */
[----:B------:R-:W-:Y:S02]  /*03f0*/  LEA R0, R7, UR5, 0x9 ;  /* 0x0000000507007c11 */ /* 0x000fe4000f8e48ff */
[----:B------:R-:W-:Y:S02]  /*0400*/  CS2R R52, SRZ ;  /* 0x0000000000347805 */ /* 0x000fe4000001ff00 */
[----:B------:R-:W-:Y:S02]  /*0410*/  LEA R5, R6, R5, 0x2 ;  /* 0x0000000506057211 */ /* 0x000fe400078e10ff */
[----:B------:R-:W-:Y:S02]  /*0420*/  CS2R R50, SRZ ;  /* 0x0000000000327805 */ /* 0x000fe4000001ff00 */
[----:B------:R-:W-:-:S02]  /*0430*/  IADD3 R11, PT, PT, R0, R11, RZ ;  /* 0x0000000b000b7210 */ /* 0x000fc40007ffe0ff */
[----:B------:R-:W-:Y:S02]  /*0440*/  CS2R R48, SRZ ;  /* 0x0000000000307805 */ /* 0x000fe4000001ff00 */
[----:B------:R-:W-:Y:S02]  /*0450*/  IADD3 R7, PT, PT, R7, 0x8, RZ ;  /* 0x0000000807077810 */ /* 0x000fe40007ffe0ff */
[----:B------:R-:W-:Y:S02]  /*0460*/  CS2R R30, SRZ ;  /* 0x00000000001e7805 */ /* 0x000fe4000001ff00 */
[----:B------:R-:W-:Y:S02]  /*0470*/  LEA R9, R9, UR4, 0x2 ;  /* 0x0000000409097c11 */ /* 0x000fe4000f8e10ff */
[----:B------:R-:W-:Y:S02]  /*0480*/  CS2R R28, SRZ ;  /* 0x00000000001c7805 */ /* 0x000fe4000001ff00 */
[----:B------:R-:W-:Y:S01]  /*0490*/  CS2R R26, SRZ ;  /* 0x00000000001a7805 */ /* 0x000fe2000001ff00 */
[----:B------:R-:W-:Y:S01]  /*04a0*/  IMAD R0, R7, UR8, R8 ;  /* 0x0000000807007c24 */ /* 0x000fe2000f8e0208 */
[----:B------:R-:W-:-:S02]  /*04b0*/  CS2R R24, SRZ ;  /* 0x0000000000187805 */ /* 0x000fc4000001ff00 */
[----:B------:R-:W-:Y:S02]  /*04c0*/  CS2R R22, SRZ ;  /* 0x0000000000167805 */ /* 0x000fe4000001ff00 */
[----:B------:R-:W-:Y:S02]  /*04d0*/  CS2R R20, SRZ ;  /* 0x0000000000147805 */ /* 0x000fe4000001ff00 */
[----:B------:R-:W-:Y:S02]  /*04e0*/  CS2R R16, SRZ ;  /* 0x0000000000107805 */ /* 0x000fe4000001ff00 */
[----:B------:R-:W-:Y:S02]  /*04f0*/  CS2R R18, SRZ ;  /* 0x0000000000127805 */ /* 0x000fe4000001ff00 */
[----:B------:R-:W-:Y:S02]  /*0500*/  CS2R R96, SRZ ;  /* 0x0000000000607805 */ /* 0x000fe4000001ff00 */
[----:B------:R-:W-:-:S02]  /*0510*/  CS2R R98, SRZ ;  /* 0x0000000000627805 */ /* 0x000fc4000001ff00 */
[----:B------:R-:W-:Y:S01]  /*0520*/  IADD3.X R3, PT, PT, RZ, R3, RZ, P0, !PT ;  /* 0x00000003ff037210 */ /* 0x000fe200007fe4ff */
[----:B------:R-:W-:Y:S01]  /*0530*/  UMOV UR4, URZ ;  /* 0x000000ff00047c82 */ /* 0x000fe20008000000 */
[----:B--2---:R-:W-:Y:S04]  /*0540*/  STS [R5], R84 ;  /* 0x0000005405007388 */ /* 0x004fe80000000800 */
[----:B------:R-:W-:Y:S04]  /*0550*/  STS [R5+0x200], R85 ;  /* 0x0002005505007388 */ /* 0x000fe80000000800 */
[----:B------:R-:W-:Y:S04]  /*0560*/  STS [R5+0x400], R86 ;  /* 0x0004005605007388 */ /* 0x000fe80000000800 */
[----:B------:R-:W-:Y:S04]  /*0570*/  STS [R5+0x600], R87 ;  /* 0x0006005705007388 */ /* 0x000fe80000000800 */
[----:B---3--:R0:W-:Y:S01]  /*0580*/  STS.128 [R11], R12 ;  /* 0x0000000c0b007388 */ /* 0x0081e20000000c00 */
[----:B------:R-:W-:Y:S01]  /*0590*/  BAR.SYNC.DEFER_BLOCKING 0x0 ;  /* 0x0000000000007b1d */ /* 0x000fe20000010000 */
[----:B0-----:R-:W-:-:S02]  /*05a0*/  CS2R R12, SRZ ;  /* 0x00000000000c7805 */ /* 0x001fc4000001ff00 */
[----:B------:R-:W-:Y:S02]  /*05b0*/  CS2R R14, SRZ ;  /* 0x00000000000e7805 */ /* 0x000fe4000001ff00 */
[----:B------:R-:W-:Y:S01]  /*05c0*/  CS2R R10, SRZ ;  /* 0x00000000000a7805 */ /* 0x000fe2000001ff00 */
[----:B------:R-:W0:Y:S04]  /*05d0*/  LDS.128 R44, [R9] ;  /* 0x00000000092c7984 */ /* 0x000e280000000c00 */
[----:B------:R1:W2:Y:S04]  /*05e0*/  LDS.128 R40, [R9+0x40] ;  /* 0x0000400009287984 */ /* 0x0002a80000000c00 */
[----:B------:R3:W4:Y:S01]  /*05f0*/  LDS.128 R36, [R4+UR5] ;  /* 0x0000000504247984 */ /* 0x0007220008000c00 */
[----:B-1----:R-:W-:-:S03]  /*0600*/  CS2R R8, SRZ ;  /* 0x0000000000087805 */ /* 0x002fc6000001ff00 */
[----:B------:R3:W1:Y:S01]  /*0610*/  LDS.128 R32, [R4+UR5+0x80] ;  /* 0x0000800504207984 */ /* 0x0006620008000c00 */
[----:B------:R-:W-:-:S05]  /*0620*/  UMOV UR5, 0x1 ;  /* 0x0000000100057882 */ /* 0x000fca0000000000 */
.L_x_1:
[----:B--2---:R-:W2:Y:S01]  /*0630*/  S2R R5, SR_TID.Y ;  /* 0x0000000000057919 */ /* 0x004ea20000002200 */
[----:B------:R-:W2:Y:S01]  /*0640*/  S2UR UR8, SR_CgaCtaId ;  /* 0x00000000000879c3 */ /* 0x000ea20000008800 */
[----:B------:R-:W-:Y:S01]  /*0650*/  USHF.L.U32 UR6, UR5, 0xc, URZ ;  /* 0x0000000c05067899 */ /* 0x000fe200080006ff */
[-C--:B01----:R-:W-:Y:S01]  /*0660*/  FFMA R93, R32, R44.reuse, R24 ;  /* 0x0000002c205d7223 */ /* 0x083fe20000000018 */
[----:B---3--:R-:W0:Y:S01]  /*0670*/  S2R R4, SR_TID.X ;  /* 0x0000000000047919 */ /* 0x008e220000002100 */
[CC--:B----4-:R-:W-:Y:S01]  /*0680*/  FFMA R94, R37.reuse, R45.reuse, R29 ;  /* 0x0000002d255e7223 */ /* 0x0d0fe2000000001d */
[----:B------:R-:W-:Y:S01]  /*0690*/  UMOV UR7, 0x400 ;  /* 0x0000040000077882 */ /* 0x000fe20000000000 */
[-C--:B------:R-:W-:Y:S01]  /*06a0*/  FFMA R20, R36, R44.reuse, R20 ;  /* 0x0000002c24147223 */ /* 0x080fe20000000014 */
[----:B------:R-:W-:Y:S01]  /*06b0*/  UIADD3 UR9, UPT, UPT, UR7, 0x2000, URZ ;  /* 0x0000200007097890 */ /* 0x000fe2000fffe0ff */
[-C--:B------:R-:W-:Y:S01]  /*06c0*/  FFMA R21, R37, R44.reuse, R21 ;  /* 0x0000002c25157223 */ /* 0x080fe20000000015 */
[-C--:B------:R-:W-:Y:S01]  /*06d0*/  FFMA R22, R38, R44.reuse, R22 ;  /* 0x0000002c26167223 */ /* 0x080fe20000000016 */
[-C--:B------:R-:W-:Y:S01]  /*06e0*/  FFMA R23, R39, R44.reuse, R23 ;  /* 0x0000002c27177223 */ /* 0x080fe20000000017 */
[-C--:B------:R-:W-:Y:S01]  /*06f0*/  FFMA R25, R33, R44.reuse, R25 ;  /* 0x0000002c21197223 */ /* 0x080fe20000000019 */
[-C--:B------:R-:W-:Y:S01]  /*0700*/  FFMA R26, R34, R44.reuse, R26 ;  /* 0x0000002c221a7223 */ /* 0x080fe2000000001a */
[----:B------:R-:W-:Y:S01]  /*0710*/  FFMA R27, R35, R44, R27 ;  /* 0x0000002c231b7223 */ /* 0x000fe2000000001b */
[----:B------:R-:W-:Y:S01]  /*0720*/  ULOP3.LUT UR6, UR6, 0x1000, URZ, 0x3c, !UPT ;  /* 0x0000100006067892 */ /* 0x000fe2000f8e3cff */
[C---:B------:R-:W-:Y:S01]  /*0730*/  FFMA R44, R36.reuse, R45, R28 ;  /* 0x0000002d242c7223 */ /* 0x040fe2000000001c */
[-C--:B------:R-:W-:Y:S01]  /*0740*/  FFMA R105, R36, R46.reuse, R52 ;  /* 0x0000002e24697223 */ /* 0x080fe20000000034 */
[-C--:B------:R-:W-:Y:S01]  /*0750*/  FFMA R106, R37, R46.reuse, R53 ;  /* 0x0000002e256a7223 */ /* 0x080fe20000000035 */
[-C--:B------:R-:W-:Y:S01]  /*0760*/  FFMA R107, R38, R46.reuse, R54 ;  /* 0x0000002e266b7223 */ /* 0x080fe20000000036 */
[-C--:B------:R-:W-:Y:S01]  /*0770*/  FFMA R108, R39, R46.reuse, R55 ;  /* 0x0000002e276c7223 */ /* 0x080fe20000000037 */
[-C--:B------:R-:W-:Y:S01]  /*0780*/  FFMA R56, R32, R46.reuse, R56 ;  /* 0x0000002e20387223 */ /* 0x080fe20000000038 */
[-C--:B------:R-:W-:Y:S01]  /*0790*/  FFMA R57, R33, R46.reuse, R57 ;  /* 0x0000002e21397223 */ /* 0x080fe20000000039 */
[----:B------:R-:W-:Y:S01]  /*07a0*/  FFMA R58, R34, R46, R58 ;  /* 0x0000002e223a7223 */ /* 0x000fe2000000003a */
[-C--:B------:R-:W-:Y:S01]  /*07b0*/  FFMA R60, R36, R47.reuse, R60 ;  /* 0x0000002f243c7223 */ /* 0x080fe2000000003c */
[----:B--2---:R-:W-:Y:S01]  /*07c0*/  ULEA UR7, UR8, UR7, 0x18 ;  /* 0x0000000708077291 */ /* 0x004fe2000f8ec0ff */
[-C--:B------:R-:W-:Y:S01]  /*07d0*/  FFMA R61, R37, R47.reuse, R61 ;  /* 0x0000002f253d7223 */ /* 0x080fe2000000003d */
[----:B------:R-:W-:Y:S01]  /*07e0*/  ULEA UR9, UR8, UR9, 0x18 ;  /* 0x0000000908097291 */ /* 0x000fe2000f8ec0ff */
[-C--:B------:R-:W-:Y:S01]  /*07f0*/  FFMA R62, R38, R47.reuse, R62 ;  /* 0x0000002f263e7223 */ /* 0x080fe2000000003e */
[----:B------:R-:W-:Y:S01]  /*0800*/  UIADD3 UR8, UPT, UPT, UR7, UR6, URZ ;  /* 0x0000000607087290 */ /* 0x000fe2000fffe0ff */
[-C--:B------:R-:W-:Y:S01]  /*0810*/  FFMA R63, R39, R47.reuse, R63 ;  /* 0x0000002f273f7223 */ /* 0x080fe2000000003f */
[-C--:B------:R-:W-:Y:S01]  /*0820*/  FFMA R64, R32, R47.reuse, R64 ;  /* 0x0000002f20407223 */ /* 0x080fe20000000040 */
[-C--:B------:R-:W-:Y:S01]  /*0830*/  FFMA R65, R33, R47.reuse, R65 ;  /* 0x0000002f21417223 */ /* 0x080fe20000000041 */
[----:B------:R-:W-:Y:S01]  /*0840*/  FFMA R66, R34, R47, R66 ;  /* 0x0000002f22427223 */ /* 0x000fe20000000042 */
[-C--:B------:R-:W-:Y:S01]  /*0850*/  FFMA R68, R36, R40.reuse, R68 ;  /* 0x0000002824447223 */ /* 0x080fe20000000044 */
[----:B------:R-:W-:Y:S01]  /*0860*/  FFMA R69, R37, R40, R69 ;  /* 0x0000002825457223 */ /* 0x000fe20000000045 */
[----:B0-----:R-:W-:Y:S01]  /*0870*/  LEA R5, R5, R4, 0x4 ;  /* 0x0000000405057211 */ /* 0x001fe200078e20ff */
[-C--:B------:R-:W-:Y:S01]  /*0880*/  FFMA R70, R38, R40.reuse, R70 ;  /* 0x0000002826467223 */ /* 0x080fe20000000046 */
[----:B------:R-:W-:Y:S01]  /*0890*/  SHF.L.U32 R29, R4, 0x2, RZ ;  /* 0x00000002041d7819 */ /* 0x000fe200000006ff */
[-C--:B------:R-:W-:Y:S01]  /*08a0*/  FFMA R71, R39, R40.reuse, R71 ;  /* 0x0000002827477223 */ /* 0x080fe20000000047 */
[----:B------:R-:W-:Y:S01]  /*08b0*/  SHF.R.U32.HI R6, RZ, 0x1, R5 ;  /* 0x00000001ff067819 */ /* 0x000fe20000011605 */
[-C--:B------:R-:W-:Y:S01]  /*08c0*/  FFMA R72, R32, R40.reuse, R72 ;  /* 0x0000002820487223 */ /* 0x080fe20000000048 */
[----:B------:R-:W-:Y:S01]  /*08d0*/  SHF.L.U32 R7, R5, 0x3, RZ ;  /* 0x0000000305077819 */ /* 0x000fe200000006ff */
[-C--:B------:R-:W-:Y:S01]  /*08e0*/  FFMA R73, R33, R40.reuse, R73 ;  /* 0x0000002821497223 */ /* 0x080fe20000000049 */
[----:B------:R-:W-:Y:S01]  /*08f0*/  LOP3.LUT R24, R6, 0x8, RZ, 0xc0, !PT ;  /* 0x0000000806187812 */ /* 0x000fe200078ec0ff */
[----:B------:R-:W-:Y:S01]  /*0900*/  FFMA R74, R34, R40, R74 ;  /* 0x00000028224a7223 */ /* 0x000fe2000000004a */
[----:B------:R-:W-:Y:S01]  /*0910*/  SHF.L.U32 R28, R4, 0x3, RZ ;  /* 0x00000003041c7819 */ /* 0x000fe200000006ff */
[-C--:B------:R-:W-:Y:S01]  /*0920*/  FFMA R76, R36, R41.reuse, R76 ;  /* 0x00000029244c7223 */ /* 0x080fe2000000004c */
[----:B------:R-:W-:Y:S01]  /*0930*/  LOP3.LUT R7, R7, 0x100, RZ, 0xc0, !PT ;  /* 0x0000010007077812 */ /* 0x000fe200078ec0ff */
[-C--:B------:R-:W-:Y:S01]  /*0940*/  FFMA R77, R37, R41.reuse, R77 ;  /* 0x00000029254d7223 */ /* 0x080fe2000000004d */
[----:B------:R-:W-:Y:S01]  /*0950*/  LOP3.LUT R29, R24, 0x4, R29, 0xf8, !PT ;  /* 0x00000004181d7812 */ /* 0x000fe200078ef81d */
[-C--:B------:R-:W-:Y:S01]  /*0960*/  FFMA R78, R38, R41.reuse, R78 ;  /* 0x00000029264e7223 */ /* 0x080fe2000000004e */
[----:B------:R-:W-:Y:S01]  /*0970*/  LOP3.LUT R7, R7, 0x70, R28, 0xf8, !PT ;  /* 0x0000007007077812 */ /* 0x000fe200078ef81c */
[-C--:B------:R-:W-:Y:S01]  /*0980*/  FFMA R79, R39, R41.reuse, R79 ;  /* 0x00000029274f7223 */ /* 0x080fe2000000004f */
[----:B------:R-:W-:Y:S01]  /*0990*/  MOV R24, UR6 ;  /* 0x0000000600187c02 */ /* 0x000fe20008000f00 */
[-C--:B------:R-:W-:Y:S01]  /*09a0*/  FFMA R80, R32, R41.reuse, R80 ;  /* 0x0000002920507223 */ /* 0x080fe20000000050 */
[----:B------:R-:W-:Y:S01]  /*09b0*/  LOP3.LUT R100, R29, 0x3fe0, R6, 0xf8, !PT ;  /* 0x00003fe01d647812 */ /* 0x000fe200078ef806 */
[-C--:B------:R-:W-:Y:S01]  /*09c0*/  FFMA R81, R33, R41.reuse, R81 ;  /* 0x0000002921517223 */ /* 0x080fe20000000051 */
[----:B------:R-:W-:Y:S01]  /*09d0*/  IADD3 R24, PT, PT, R7, UR9, R24 ;  /* 0x0000000907187c10 */ /* 0x000fe2000fffe018 */
[----:B------:R-:W-:Y:S01]  /*09e0*/  FFMA R82, R34, R41, R82 ;  /* 0x0000002922527223 */ /* 0x000fe20000000052 */
[----:B------:R-:W-:Y:S01]  /*09f0*/  LEA R92, R100, UR8, 0x2 ;  /* 0x00000008645c7c11 */ /* 0x000fe2000f8e10ff */
[-C--:B------:R-:W-:Y:S01]  /*0a00*/  FFMA R95, R38, R45.reuse, R30 ;  /* 0x0000002d265f7223 */ /* 0x080fe2000000001e */
[-C--:B------:R-:W-:Y:S01]  /*0a10*/  FFMA R101, R39, R45.reuse, R31 ;  /* 0x0000002d27657223 */ /* 0x080fe2000000001f */
[-C--:B------:R-:W-:Y:S01]  /*0a20*/  FFMA R102, R32, R45.reuse, R48 ;  /* 0x0000002d20667223 */ /* 0x080fe20000000030 */
[-C--:B------:R-:W-:Y:S01]  /*0a30*/  FFMA R103, R33, R45.reuse, R49 ;  /* 0x0000002d21677223 */ /* 0x080fe20000000031 */
[----:B------:R-:W-:Y:S01]  /*0a40*/  FFMA R104, R34, R45, R50 ;  /* 0x0000002d22687223 */ /* 0x000fe20000000032 */
[C---:B------:R-:W-:Y:S01]  /*0a50*/  FFMA R46, R35.reuse, R46, R59 ;  /* 0x0000002e232e7223 */ /* 0x040fe2000000003b */
[C---:B------:R-:W-:Y:S01]  /*0a60*/  FFMA R47, R35.reuse, R47, R67 ;  /* 0x0000002f232f7223 */ /* 0x040fe20000000043 */
[C---:B------:R-:W-:Y:S01]  /*0a70*/  FFMA R40, R35.reuse, R40, R75 ;  /* 0x0000002823287223 */ /* 0x040fe2000000004b */
[C---:B------:R-:W-:Y:S01]  /*0a80*/  FFMA R41, R35.reuse, R41, R83 ;  /* 0x0000002923297223 */ /* 0x040fe20000000053 */
[----:B------:R-:W-:Y:S01]  /*0a90*/  FFMA R45, R35, R45, R51 ;  /* 0x0000002d232d7223 */ /* 0x000fe20000000033 */
[-C--:B------:R-:W-:Y:S01]  /*0aa0*/  FFMA R59, R36, R42.reuse, R16 ;  /* 0x0000002a243b7223 */ /* 0x080fe20000000010 */
[-C--:B------:R-:W-:Y:S01]  /*0ab0*/  FFMA R67, R37, R42.reuse, R17 ;  /* 0x0000002a25437223 */ /* 0x080fe20000000011 */
[-C--:B------:R-:W-:Y:S01]  /*0ac0*/  FFMA R75, R38, R42.reuse, R18 ;  /* 0x0000002a264b7223 */ /* 0x080fe20000000012 */
[-C--:B------:R-:W-:Y:S01]  /*0ad0*/  FFMA R83, R39, R42.reuse, R19 ;  /* 0x0000002a27537223 */ /* 0x080fe20000000013 */
[----:B------:R-:W-:Y:S01]  /*0ae0*/  LDS.128 R28, [R24+0x200] ;  /* 0x00020000181c7984 */ /* 0x000fe20000000c00 */
[-C--:B------:R-:W-:Y:S01]  /*0af0*/  FFMA R36, R36, R43.reuse, R8 ;  /* 0x0000002b24247223 */ /* 0x080fe20000000008 */
[-C--:B------:R-:W-:Y:S01]  /*0b00*/  FFMA R37, R37, R43.reuse, R9 ;  /* 0x0000002b25257223 */ /* 0x080fe20000000009 */
[-C--:B------:R-:W-:Y:S01]  /*0b10*/  FFMA R38, R38, R43.reuse, R10 ;  /* 0x0000002b26267223 */ /* 0x080fe2000000000a */
[----:B------:R-:W0:Y:S01]  /*0b20*/  LDS.128 R48, [R92+0x200] ;  /* 0x000200005c307984 */ /* 0x000e220000000c00 */
[-C--:B------:R-:W-:Y:S01]  /*0b30*/  FFMA R39, R39, R43.reuse, R11 ;  /* 0x0000002b27277223 */ /* 0x080fe2000000000b */
[-C--:B------:R-:W-:Y:S01]  /*0b40*/  FFMA R109, R32, R42.reuse, R12 ;  /* 0x0000002a206d7223 */ /* 0x080fe2000000000c */
[-C--:B------:R-:W-:Y:S01]  /*0b50*/  FFMA R110, R33, R42.reuse, R13 ;  /* 0x0000002a216e7223 */ /* 0x080fe2000000000d */
[----:B------:R-:W1:Y:S01]  /*0b60*/  LDS.128 R52, [R24+0x280] ;  /* 0x0002800018347984 */ /* 0x000e620000000c00 */
[-C--:B------:R-:W-:Y:S01]  /*0b70*/  FFMA R111, R34, R42.reuse, R14 ;  /* 0x0000002a226f7223 */ /* 0x080fe2000000000e */
[----:B------:R-:W-:Y:S01]  /*0b80*/  FFMA R42, R35, R42, R15 ;  /* 0x0000002a232a7223 */ /* 0x000fe2000000000f */
[-C--:B------:R-:W-:Y:S01]  /*0b90*/  FFMA R112, R32, R43.reuse, R96 ;  /* 0x0000002b20707223 */ /* 0x080fe20000000060 */
[----:B------:R-:W2:Y:S01]  /*0ba0*/  LDS.128 R8, [R92+0x240] ;  /* 0x000240005c087984 */ /* 0x000ea20000000c00 */
[-C--:B------:R-:W-:Y:S01]  /*0bb0*/  FFMA R124, R33, R43.reuse, R97 ;  /* 0x0000002b217c7223 */ /* 0x080fe20000000061 */
[-C--:B------:R-:W-:Y:S01]  /*0bc0*/  FFMA R123, R34, R43.reuse, R98 ;  /* 0x0000002b227b7223 */ /* 0x080fe20000000062 */
[----:B------:R-:W-:Y:S01]  /*0bd0*/  FFMA R125, R35, R43, R99 ;  /* 0x0000002b237d7223 */ /* 0x000fe20000000063 */
[----:B------:R-:W-:Y:S01]  /*0be0*/  LDS.128 R12, [R24+0x400] ;  /* 0x00040000180c7984 */ /* 0x000fe20000000c00 */
[----:B------:R-:W-:-:S03]  /*0bf0*/  UIADD3 UR4, UPT, UPT, UR4, 0x8, URZ ;  /* 0x0000000804047890 */ /* 0x000fc6000fffe0ff */
[----:B------:R-:W3:Y:S04]  /*0c00*/  LDS.128 R32, [R92+0x400] ;  /* 0x000400005c207984 */ /* 0x000ee80000000c00 */
[----:B------:R-:W4:Y:S01]  /*0c10*/  LDS.128 R16, [R92+0x440] ;  /* 0x000440005c107984 */ /* 0x000f220000000c00 */
[C---:B0-----:R-:W-:Y:S01]  /*0c20*/  FFMA R120, R50.reuse, R28, R105 ;  /* 0x0000001c32787223 */ /* 0x041fe20000000069 */
[C---:B------:R-:W-:Y:S01]  /*0c30*/  FFMA R106, R50.reuse, R29, R106 ;  /* 0x0000001d326a7223 */ /* 0x040fe2000000006a */
[C---:B------:R-:W-:Y:S01]  /*0c40*/  FFMA R107, R50.reuse, R30, R107 ;  /* 0x0000001e326b7223 */ /* 0x040fe2000000006b */
[C---:B------:R-:W-:Y:S01]  /*0c50*/  FFMA R108, R50.reuse, R31, R108 ;  /* 0x0000001f326c7223 */ /* 0x040fe2000000006c */
[C---:B-1----:R-:W-:Y:S01]  /*0c60*/  FFMA R56, R50.reuse, R52, R56 ;  /* 0x0000003432387223 */ /* 0x042fe20000000038 */
[C---:B------:R-:W-:Y:S01]  /*0c70*/  FFMA R57, R50.reuse, R53, R57 ;  /* 0x0000003532397223 */ /* 0x040fe20000000039 */
[C---:B------:R-:W-:Y:S01]  /*0c80*/  FFMA R58, R50.reuse, R54, R58 ;  /* 0x00000036323a7223 */ /* 0x040fe2000000003a */
[-C--:B------:R-:W-:Y:S01]  /*0c90*/  FFMA R43, R50, R55.reuse, R46 ;  /* 0x00000037322b7223 */ /* 0x080fe2000000002e */
[----:B--2---:R-:W-:Y:S01]  /*0ca0*/  FFMA R105, R8, R55, R40 ;  /* 0x0000003708697223 */ /* 0x004fe20000000028 */
[----:B------:R-:W-:Y:S01]  /*0cb0*/  FFMA R40, R9, R28, R76 ;  /* 0x0000001c09287223 */ /* 0x000fe2000000004c */
[-C--:B------:R-:W-:Y:S01]  /*0cc0*/  FFMA R117, R49, R29.reuse, R94 ;  /* 0x0000001d31757223 */ /* 0x080fe2000000005e */
[C---:B------:R-:W-:Y:S01]  /*0cd0*/  FFMA R50, R9.reuse, R29, R77 ;  /* 0x0000001d09327223 */ /* 0x040fe2000000004d */
[C---:B------:R-:W-:Y:S01]  /*0ce0*/  FFMA R114, R9.reuse, R30, R78 ;  /* 0x0000001e09727223 */ /* 0x040fe2000000004e */
[C---:B------:R-:W-:Y:S01]  /*0cf0*/  FFMA R79, R9.reuse, R31, R79 ;  /* 0x0000001f094f7223 */ /* 0x040fe2000000004f */
[C---:B------:R-:W-:Y:S01]  /*0d00*/  FFMA R80, R9.reuse, R52, R80 ;  /* 0x0000003409507223 */ /* 0x040fe20000000050 */
[C---:B------:R-:W-:Y:S01]  /*0d10*/  FFMA R81, R9.reuse, R53, R81 ;  /* 0x0000003509517223 */ /* 0x040fe20000000051 */
[C---:B------:R-:W-:Y:S01]  /*0d20*/  FFMA R82, R9.reuse, R54, R82 ;  /* 0x0000003609527223 */ /* 0x040fe20000000052 */
[----:B------:R-:W-:Y:S01]  /*0d30*/  FFMA R41, R9, R55, R41 ;  /* 0x0000003709297223 */ /* 0x000fe20000000029 */
[C---:B------:R-:W-:Y:S01]  /*0d40*/  FFMA R59, R10.reuse, R28, R59 ;  /* 0x0000001c0a3b7223 */ /* 0x040fe2000000003b */
        /* <DEDUP_REMOVED lines=10> */
[----:B------:R-:W-:Y:S01]  /*0df0*/  FFMA R9, R11, R31, R39 ;  /* 0x0000001f0b097223 */ /* 0x000fe20000000027 */
[C---:B------:R-:W-:Y:S01]  /*0e00*/  FFMA R122, R48.reuse, R28, R20 ;  /* 0x0000001c307a7223 */ /* 0x040fe20000000014 */
[----:B------:R-:W0:Y:S01]  /*0e10*/  LDS.128 R36, [R24+0x480] ;  /* 0x0004800018247984 */ /* 0x000e220000000c00 */
[C---:B------:R-:W-:Y:S01]  /*0e20*/  FFMA R21, R48.reuse, R29, R21 ;  /* 0x0000001d30157223 */ /* 0x040fe20000000015 */
[C---:B------:R-:W-:Y:S01]  /*0e30*/  FFMA R22, R48.reuse, R30, R22 ;  /* 0x0000001e30167223 */ /* 0x040fe20000000016 */
[C---:B------:R-:W-:Y:S01]  /*0e40*/  FFMA R113, R48.reuse, R31, R23 ;  /* 0x0000001f30717223 */ /* 0x040fe20000000017 */
[C---:B------:R-:W-:Y:S01]  /*0e50*/  FFMA R93, R48.reuse, R52, R93 ;  /* 0x00000034305d7223 */ /* 0x040fe2000000005d */
[C---:B------:R-:W-:Y:S01]  /*0e60*/  FFMA R25, R48.reuse, R53, R25 ;  /* 0x0000003530197223 */ /* 0x040fe20000000019 */
[C---:B------:R-:W-:Y:S01]  /*0e70*/  FFMA R26, R48.reuse, R54, R26 ;  /* 0x00000036301a7223 */ /* 0x040fe2000000001a */
[----:B------:R-:W-:Y:S01]  /*0e80*/  FFMA R61, R51, R29, R61 ;  /* 0x0000001d333d7223 */ /* 0x000fe2000000003d */
[----:B------:R-:W-:Y:S01]  /*0e90*/  FFMA R48, R48, R55, R27 ;  /* 0x0000003730307223 */ /* 0x000fe2000000001b */
        /* <DEDUP_REMOVED lines=17> */
[-C--:B------:R-:W-:Y:S01]  /*0fb0*/  FFMA R64, R51, R52.reuse, R64 ;  /* 0x0000003433407223 */ /* 0x080fe20000000040 */
[----:B------:R-:W-:Y:S01]  /*0fc0*/  FFMA R8, R11, R52, R112 ;  /* 0x000000340b087223 */ /* 0x000fe20000000070 */
[----:B---3--:R-:W-:Y:S01]  /*0fd0*/  FFMA R69, R35, R13, R61 ;  /* 0x0000000d23457223 */ /* 0x008fe2000000003d */
[C---:B------:R-:W-:Y:S01]  /*0fe0*/  FFMA R65, R51.reuse, R53, R65 ;  /* 0x0000003533417223 */ /* 0x040fe20000000041 */
[CC--:B------:R-:W-:Y:S01]  /*0ff0*/  FFMA R66, R51.reuse, R54.reuse, R66 ;  /* 0x0000003633427223 */ /* 0x0c0fe20000000042 */
[----:B------:R-:W-:Y:S01]  /*1000*/  FFMA R47, R51, R55, R47 ;  /* 0x00000037332f7223 */ /* 0x000fe2000000002f */
[C---:B------:R-:W-:Y:S01]  /*1010*/  FFMA R124, R11.reuse, R53, R124 ;  /* 0x000000350b7c7223 */ /* 0x040fe2000000007c */
[C---:B------:R-:W-:Y:S01]  /*1020*/  FFMA R123, R11.reuse, R54, R123 ;  /* 0x000000360b7b7223 */ /* 0x040fe2000000007b */
[----:B------:R-:W-:Y:S01]  /*1030*/  FFMA R125, R11, R55, R125 ;  /* 0x000000370b7d7223 */ /* 0x000fe2000000007d */
[-C--:B------:R-:W-:Y:S01]  /*1040*/  FFMA R42, R35, R12.reuse, R46 ;  /* 0x0000000c232a7223 */ /* 0x080fe2000000002e */
[-C--:B----4-:R-:W-:Y:S01]  /*1050*/  FFMA R52, R17, R12.reuse, R40 ;  /* 0x0000000c11347223 */ /* 0x090fe20000000028 */
        /* <DEDUP_REMOVED lines=28> */
[C---:B------:R-:W-:Y:S01]  /*1220*/  FFMA R112, R19.reuse, R15, R9 ;  /* 0x0000000f13707223 */ /* 0x040fe20000000009 */
[----:B------:R-:W-:Y:S01]  /*1230*/  LDS.128 R28, [R24+0x600] ;  /* 0x00060000181c7984 */ /* 0x000fe20000000c00 */
[----:B------:R-:W1:Y:S01]  /*1240*/  LDC R72, c[0x0][0x39c] ;  /* 0x0000e700ff487b82 */ /* 0x000e620000000800 */
[-C--:B0-----:R-:W-:Y:S01]  /*1250*/  FFMA R101, R19, R36.reuse, R8 ;  /* 0x0000002413657223 */ /* 0x081fe20000000008 */
[-C--:B------:R-:W-:Y:S01]  /*1260*/  FFMA R51, R33, R39.reuse, R45 ;  /* 0x0000002721337223 */ /* 0x080fe2000000002d */
[----:B------:R-:W0:Y:S01]  /*1270*/  LDS.128 R20, [R92+0x600] ;  /* 0x000600005c147984 */ /* 0x000e220000000c00 */
[----:B------:R-:W-:Y:S01]  /*1280*/  FFMA R59, R34, R39, R43 ;  /* 0x00000027223b7223 */ /* 0x000fe2000000002b */
[C---:B------:R-:W-:Y:S01]  /*1290*/  FFMA R73, R16.reuse, R36, R68 ;  /* 0x0000002410497223 */ /* 0x040fe20000000044 */
[C---:B------:R-:W-:Y:S01]  /*12a0*/  FFMA R74, R16.reuse, R37, R60 ;  /* 0x00000025104a7223 */ /* 0x040fe2000000003c */
[----:B------:R-:W2:Y:S01]  /*12b0*/  LDS.128 R12, [R92+0x640] ;  /* 0x000640005c0c7984 */ /* 0x000ea20000000c00 */
[----:B------:R-:W-:Y:S01]  /*12c0*/  FFMA R75, R16, R38, R44 ;  /* 0x00000026104b7223 */ /* 0x000fe2000000002c */
[----:B------:R-:W-:Y:S01]  /*12d0*/  FFMA R83, R17, R39, R41 ;  /* 0x0000002711537223 */ /* 0x000fe20000000029 */
[CC--:B------:R-:W-:Y:S01]  /*12e0*/  FFMA R106, R35.reuse, R36.reuse, R64 ;  /* 0x00000024236a7223 */ /* 0x0c0fe20000000040 */
[----:B------:R-:W3:Y:S01]  /*12f0*/  LDS.128 R8, [R24+0x680] ;  /* 0x0006800018087984 */ /* 0x000ee20000000c00 */
[----:B------:R-:W-:Y:S01]  /*1300*/  FFMA R107, R35, R37, R65 ;  /* 0x00000025236b7223 */ /* 0x000fe20000000041 */
[C---:B------:R-:W-:Y:S01]  /*1310*/  FFMA R110, R32.reuse, R39, R48 ;  /* 0x00000027206e7223 */ /* 0x040fe20000000030 */
[C---:B------:R-:W-:Y:S01]  /*1320*/  FFMA R48, R33.reuse, R36, R102 ;  /* 0x0000002421307223 */ /* 0x040fe20000000066 */
[CC--:B------:R-:W-:Y:S01]  /*1330*/  FFMA R49, R33.reuse, R37.reuse, R103 ;  /* 0x0000002521317223 */ /* 0x0c0fe20000000067 */
[----:B------:R-:W-:Y:S01]  /*1340*/  FFMA R50, R33, R38, R104 ;  /* 0x0000002621327223 */ /* 0x000fe20000000068 */
[C---:B------:R-:W-:Y:S01]  /*1350*/  FFMA R27, R32.reuse, R36, R93 ;  /* 0x00000024201b7223 */ /* 0x040fe2000000005d */
[CC--:B------:R-:W-:Y:S01]  /*1360*/  FFMA R25, R32.reuse, R37.reuse, R25 ;  /* 0x0000002520197223 */ /* 0x0c0fe20000000019 */
[----:B------:R-:W-:Y:S01]  /*1370*/  FFMA R26, R32, R38, R26 ;  /* 0x00000026201a7223 */ /* 0x000fe2000000001a */
[C---:B------:R-:W-:Y:S01]  /*1380*/  FFMA R56, R34.reuse, R36, R56 ;  /* 0x0000002422387223 */ /* 0x040fe20000000038 */
[C---:B------:R-:W-:Y:S01]  /*1390*/  FFMA R57, R34.reuse, R37, R57 ;  /* 0x0000002522397223 */ /* 0x040fe20000000039 */
[-C--:B------:R-:W-:Y:S01]  /*13a0*/  FFMA R58, R34, R38.reuse, R58 ;  /* 0x00000026223a7223 */ /* 0x080fe2000000003a */
[C---:B------:R-:W-:Y:S01]  /*13b0*/  FFMA R108, R35.reuse, R38, R66 ;  /* 0x00000026236c7223 */ /* 0x040fe20000000042 */
[----:B-1----:R-:W-:Y:S01]  /*13c0*/  ISETP.LE.AND P0, PT, R72, UR4, PT ;  /* 0x0000000448007c0c */ /* 0x002fe2000bf03270 */
[-C--:B------:R-:W-:Y:S01]  /*13d0*/  FFMA R109, R35, R39.reuse, R47 ;  /* 0x00000027236d7223 */ /* 0x080fe2000000002f */
[----:B------:R-:W-:Y:S01]  /*13e0*/  FFMA R105, R16, R39, R105 ;  /* 0x0000002710697223 */ /* 0x000fe20000000069 */
[C---:B------:R-:W-:Y:S01]  /*13f0*/  FFMA R80, R17.reuse, R36, R80 ;  /* 0x0000002411507223 */ /* 0x040fe20000000050 */
[CC--:B------:R-:W-:Y:S01]  /*1400*/  FFMA R81, R17.reuse, R37.reuse, R81 ;  /* 0x0000002511517223 */ /* 0x0c0fe20000000051 */
[----:B------:R-:W-:Y:S01]  /*1410*/  FFMA R82, R17, R38, R82 ;  /* 0x0000002611527223 */ /* 0x000fe20000000052 */
[C---:B------:R-:W-:Y:S01]  /*1420*/  FFMA R98, R18.reuse, R36, R98 ;  /* 0x0000002412627223 */ /* 0x040fe20000000062 */
[C---:B------:R-:W-:Y:S01]  /*1430*/  FFMA R97, R18.reuse, R37, R97 ;  /* 0x0000002512617223 */ /* 0x040fe20000000061 */
[CC--:B------:R-:W-:Y:S01]  /*1440*/  FFMA R96, R18.reuse, R38.reuse, R96 ;  /* 0x0000002612607223 */ /* 0x0c0fe20000000060 */
[----:B------:R-:W-:Y:S01]  /*1450*/  FFMA R76, R18, R39, R76 ;  /* 0x00000027124c7223 */ /* 0x000fe2000000004c */
[C---:B------:R-:W-:Y:S01]  /*1460*/  FFMA R102, R19.reuse, R37, R124 ;  /* 0x0000002513667223 */ /* 0x040fe2000000007c */
[C---:B------:R-:W-:Y:S01]  /*1470*/  FFMA R103, R19.reuse, R38, R123 ;  /* 0x0000002613677223 */ /* 0x040fe2000000007b */
[----:B------:R-:W-:Y:S01]  /*1480*/  FFMA R104, R19, R39, R125 ;  /* 0x0000002713687223 */ /* 0x000fe2000000007d */
[----:B------:R-:W1:Y:S01]  /*1490*/  @!P0 LDC.64 R64, c[0x0][0x388] ;  /* 0x0000e200ff408b82 */ /* 0x000e620000000a00 */
[----:B------:R-:W-:Y:S04]  /*14a0*/  LDS.128 R36, [R24+0x800] ;  /* 0x0008000018247984 */ /* 0x000fe80000000c00 */
[----:B------:R-:W4:Y:S01]  /*14b0*/  LDS.128 R16, [R92+0x800] ;  /* 0x000800005c107984 */ /* 0x000f220000000c00 */
[-C--:B0-----:R-:W-:Y:S01]  /*14c0*/  FFMA R45, R20, R28.reuse, R122 ;  /* 0x0000001c142d7223 */ /* 0x081fe2000000007a */
[-C--:B------:R-:W-:Y:S01]  /*14d0*/  FFMA R44, R21, R28.reuse, R121 ;  /* 0x0000001c152c7223 */ /* 0x080fe20000000079 */
[-C--:B------:R-:W-:Y:S01]  /*14e0*/  FFMA R43, R22, R28.reuse, R120 ;  /* 0x0000001c162b7223 */ /* 0x080fe20000000078 */
[-C--:B------:R-:W-:Y:S01]  /*14f0*/  FFMA R42, R23, R28.reuse, R42 ;  /* 0x0000001c172a7223 */ /* 0x080fe2000000002a */
[-C--:B--2---:R-:W-:Y:S01]  /*1500*/  FFMA R41, R12, R28.reuse, R99 ;  /* 0x0000001c0c297223 */ /* 0x084fe20000000063 */
[-C--:B------:R-:W-:Y:S01]  /*1510*/  FFMA R52, R13, R28.reuse, R52 ;  /* 0x0000001c0d347223 */ /* 0x080fe20000000034 */
[-C--:B------:R-:W-:Y:S01]  /*1520*/  FFMA R60, R14, R28.reuse, R95 ;  /* 0x0000001c0e3c7223 */ /* 0x080fe2000000005f */
[----:B------:R-:W-:Y:S01]  /*1530*/  FFMA R68, R15, R28, R94 ;  /* 0x0000001c0f447223 */ /* 0x000fe2000000005e */
[C---:B------:R-:W-:Y:S01]  /*1540*/  FFMA R117, R21.reuse, R29, R117 ;  /* 0x0000001d15757223 */ /* 0x040fe20000000075 */
[----:B------:R-:W0:Y:S01]  /*1550*/  @!P0 S2R R28, SR_CTAID.X ;  /* 0x00000000001c8919 */ /* 0x000e220000002500 */
[C---:B------:R-:W-:Y:S01]  /*1560*/  FFMA R54, R21.reuse, R30, R54 ;  /* 0x0000001e15367223 */ /* 0x040fe20000000036 */
[C---:B------:R-:W-:Y:S01]  /*1570*/  FFMA R46, R21.reuse, R31, R46 ;  /* 0x0000001f152e7223 */ /* 0x040fe2000000002e */
[C---:B---3--:R-:W-:Y:S01]  /*1580*/  FFMA R48, R21.reuse, R8, R48 ;  /* 0x0000000815307223 */ /* 0x048fe20000000030 */
[C---:B------:R-:W-:Y:S01]  /*1590*/  FFMA R49, R21.reuse, R9, R49 ;  /* 0x0000000915317223 */ /* 0x040fe20000000031 */
[C---:B------:R-:W-:Y:S01]  /*15a0*/  FFMA R50, R21.reuse, R10, R50 ;  /* 0x0000000a15327223 */ /* 0x040fe20000000032 */
[----:B------:R-:W-:Y:S01]  /*15b0*/  FFMA R51, R21, R11, R51 ;  /* 0x0000000b15337223 */ /* 0x000fe20000000033 */
[----:B------:R-:W2:Y:S01]  /*15c0*/  LDS.128 R32, [R92+0x840] ;  /* 0x000840005c207984 */ /* 0x000ea20000000c00 */
        /* <DEDUP_REMOVED lines=21> */
[C---:B------:R-:W-:Y:S01]  /*1720*/  FFMA R27, R20.reuse, R8, R27 ;  /* 0x00000008141b7223 */ /* 0x040fe2000000001b */
[C---:B------:R-:W-:Y:S01]  /*1730*/  FFMA R25, R20.reuse, R9, R25 ;  /* 0x0000000914197223 */ /* 0x040fe20000000019 */
[----:B------:R-:W-:Y:S01]  /*1740*/  FFMA R26, R20, R10, R26 ;  /* 0x0000000a141a7223 */ /* 0x000fe2000000001a */
[----:B0-----:R-:W-:Y:S01]  /*1750*/  @!P0 SHF.L.U32 R21, R28, 0x7, RZ ;  /* 0x000000071c158819 */ /* 0x001fe200000006ff */
[----:B------:R-:W-:Y:S01]  /*1760*/  FFMA R110, R20, R11, R110 ;  /* 0x0000000b146e7223 */ /* 0x000fe2000000006e */
[C---:B------:R-:W-:Y:S01]  /*1770*/  FFMA R56, R22.reuse, R8, R56 ;  /* 0x0000000816387223 */ /* 0x040fe20000000038 */
[C---:B------:R-:W-:Y:S01]  /*1780*/  FFMA R57, R22.reuse, R9, R57 ;  /* 0x0000000916397223 */ /* 0x040fe20000000039 */
[C---:B------:R-:W-:Y:S01]  /*1790*/  FFMA R58, R22.reuse, R10, R58 ;  /* 0x0000000a163a7223 */ /* 0x040fe2000000003a */
[----:B------:R-:W-:Y:S01]  /*17a0*/  FFMA R59, R22, R11, R59 ;  /* 0x0000000b163b7223 */ /* 0x000fe2000000003b */
[----:B-1----:R-:W-:-:S04]  /*17b0*/  @!P0 IMAD.WIDE.U32 R64, R21, 0x4, R64 ;  /* 0x0000000415408825 */ /* 0x002fc800078e0040 */
        /* <DEDUP_REMOVED lines=16> */
[----:B------:R-:W0:Y:S01]  /*18c0*/  LDS.128 R28, [R24+0x880] ;  /* 0x00088000181c7984 */ /* 0x000e220000000c00 */
[C---:B------:R-:W-:Y:S01]  /*18d0*/  FFMA R101, R15.reuse, R8, R101 ;  /* 0x000000080f657223 */ /* 0x040fe20000000065 */
[C---:B------:R-:W-:Y:S01]  /*18e0*/  FFMA R102, R15.reuse, R9, R102 ;  /* 0x000000090f667223 */ /* 0x040fe20000000066 */
[C---:B------:R-:W-:Y:S01]  /*18f0*/  FFMA R103, R15.reuse, R10, R103 ;  /* 0x0000000a0f677223 */ /* 0x040fe20000000067 */
[----:B------:R-:W-:Y:S01]  /*1900*/  FFMA R104, R15, R11, R104 ;  /* 0x0000000b0f687223 */ /* 0x000fe20000000068 */
[----:B------:R-:W-:Y:S01]  /*1910*/  LDS.128 R20, [R92+0xa40] ;  /* 0x000a40005c147984 */ /* 0x000fe20000000c00 */
[-C--:B----4-:R-:W-:Y:S01]  /*1920*/  FFMA R45, R16, R36.reuse, R45 ;  /* 0x00000024102d7223 */ /* 0x090fe2000000002d */
[-C--:B------:R-:W-:Y:S01]  /*1930*/  FFMA R44, R17, R36.reuse, R44 ;  /* 0x00000024112c7223 */ /* 0x080fe2000000002c */
[-C--:B------:R-:W-:Y:S01]  /*1940*/  FFMA R43, R18, R36.reuse, R43 ;  /* 0x00000024122b7223 */ /* 0x080fe2000000002b */
[----:B------:R-:W-:Y:S01]  /*1950*/  LDS.128 R8, [R24+0xa00] ;  /* 0x000a000018087984 */ /* 0x000fe20000000c00 */
[-C--:B------:R-:W-:Y:S01]  /*1960*/  FFMA R42, R19, R36.reuse, R42 ;  /* 0x00000024132a7223 */ /* 0x080fe2000000002a */
[-C--:B--2---:R-:W-:Y:S01]  /*1970*/  FFMA R41, R32, R36.reuse, R41 ;  /* 0x0000002420297223 */ /* 0x084fe20000000029 */
[-C--:B------:R-:W-:Y:S01]  /*1980*/  FFMA R52, R33, R36.reuse, R52 ;  /* 0x0000002421347223 */ /* 0x080fe20000000034 */
[----:B------:R-:W1:Y:S01]  /*1990*/  LDS.128 R12, [R92+0xa00] ;  /* 0x000a00005c0c7984 */ /* 0x000e620000000c00 */
        /* <DEDUP_REMOVED lines=10> */
[----:B------:R-:W-:Y:S01]  /*1a40*/  FFMA R37, R16, R38, R47 ;  /* 0x0000002610257223 */ /* 0x000fe2000000002f */
[----:B------:R-:W-:Y:S01]  /*1a50*/  FFMA R36, R17, R39, R46 ;  /* 0x0000002711247223 */ /* 0x000fe2000000002e */
[----:B------:R-:W-:-:S04]  /*1a60*/  @!P0 IMAD.WIDE R64, R0, 0x4, R64 ;  /* 0x0000000400408825 */ /* 0x000fc800078e0240 */
[-C--:B------:R-:W-:Y:S01]  /*1a70*/  FFMA R78, R32, R38.reuse, R78 ;  /* 0x00000026204e7223 */ /* 0x080fe2000000004e */
        /* <DEDUP_REMOVED lines=11> */
[----:B------:R-:W-:Y:S01]  /*1b30*/  FFMA R55, R18, R39, R55 ;  /* 0x0000002712377223 */ /* 0x000fe20000000037 */
[C---:B0-----:R-:W-:Y:S01]  /*1b40*/  FFMA R27, R16.reuse, R28, R27 ;  /* 0x0000001c101b7223 */ /* 0x041fe2000000001b */
        /* <DEDUP_REMOVED lines=31> */
[----:B------:R-:W-:Y:S01]  /*1d40*/  FFMA R63, R19, R39, R63 ;  /* 0x00000027133f7223 */ /* 0x000fe2000000003f */
[-C--:B-1----:R-:W-:Y:S01]  /*1d50*/  FFMA R28, R12, R8.reuse, R45 ;  /* 0x000000080c1c7223 */ /* 0x082fe2000000002d */
[-C--:B------:R-:W-:Y:S01]  /*1d60*/  FFMA R32, R13, R8.reuse, R44 ;  /* 0x000000080d207223 */ /* 0x080fe2000000002c */
[-C--:B------:R-:W-:Y:S01]  /*1d70*/  FFMA R33, R14, R8.reuse, R43 ;  /* 0x000000080e217223 */ /* 0x080fe2000000002b */
[-C--:B------:R-:W-:Y:S01]  /*1d80*/  FFMA R34, R15, R8.reuse, R42 ;  /* 0x000000080f227223 */ /* 0x080fe2000000002a */
[C---:B------:R-:W-:Y:S01]  /*1d90*/  FFMA R35, R20.reuse, R8, R41 ;  /* 0x0000000814237223 */ /* 0x040fe20000000029 */
[----:B------:R-:W-:Y:S01]  /*1da0*/  FFMA R29, R20, R9, R40 ;  /* 0x00000009141d7223 */ /* 0x000fe20000000028 */
[----:B------:R-:W-:Y:S01]  /*1db0*/  FFMA R30, R12, R10, R37 ;  /* 0x0000000a0c1e7223 */ /* 0x000fe20000000025 */
[----:B------:R-:W-:Y:S01]  /*1dc0*/  FFMA R31, R13, R11, R36 ;  /* 0x0000000b0d1f7223 */ /* 0x000fe20000000024 */
[----:B------:R-:W-:Y:S04]  /*1dd0*/  LDS.128 R44, [R92+0xc00] ;  /* 0x000c00005c2c7984 */ /* 0x000fe80000000c00 */
[----:B------:R-:W0:Y:S04]  /*1de0*/  LDS.128 R36, [R24+0xc00] ;  /* 0x000c000018247984 */ /* 0x000e280000000c00 */
[----:B------:R-:W1:Y:S01]  /*1df0*/  LDS.128 R40, [R92+0xc40] ;  /* 0x000c40005c287984 */ /* 0x000e620000000c00 */
[-C--:B------:R-:W-:Y:S01]  /*1e00*/  FFMA R52, R21, R8.reuse, R52 ;  /* 0x0000000815347223 */ /* 0x080fe20000000034 */
[----:B------:R-:W-:-:S02]  /*1e10*/  FFMA R60, R22, R8, R60 ;  /* 0x00000008163c7223 */ /* 0x000fc4000000003c */
[----:B------:R-:W2:Y:S01]  /*1e20*/  LDS.128 R16, [R24+0xa80] ;  /* 0x000a800018107984 */ /* 0x000ea20000000c00 */
[----:B------:R-:W-:Y:S01]  /*1e30*/  FFMA R68, R23, R8, R68 ;  /* 0x0000000817447223 */ /* 0x000fe20000000044 */
[-C--:B------:R-:W-:Y:S01]  /*1e40*/  FFMA R118, R12, R9.reuse, R118 ;  /* 0x000000090c767223 */ /* 0x080fe20000000076 */
[-C--:B------:R-:W-:Y:S01]  /*1e50*/  FFMA R117, R13, R9.reuse, R117 ;  /* 0x000000090d757223 */ /* 0x080fe20000000075 */
[----:B-----5:R3:W5:Y:S01]  /*1e60*/  @!P0 LDG.E.128 R88, desc[UR10][R64.64] ;  /* 0x0000000a40588981 */ /* 0x020762000c1e1d00 */
        /* <DEDUP_REMOVED lines=19> */
[----:B---3--:R-:W-:Y:S04]  /*1fa0*/  LDS.128 R64, [R92+0xe00] ;  /* 0x000e00005c407984 */ /* 0x008fe80000000c00 */
[----:B------:R-:W3:Y:S04]  /*1fb0*/  LDS.128 R8, [R24+0xe00] ;  /* 0x000e000018087984 */ /* 0x000ee80000000c00 */
[----:B------:R-:W4:Y:S01]  /*1fc0*/  LDS.128 R92, [R92+0xe40] ;  /* 0x000e40005c5c7984 */ /* 0x000f220000000c00 */
[-C--:B0-----:R-:W-:Y:S01]  /*1fd0*/  FFMA R32, R45, R36.reuse, R32 ;  /* 0x000000242d207223 */ /* 0x081fe20000000020 */
[-C--:B------:R-:W-:Y:S01]  /*1fe0*/  FFMA R33, R46, R36.reuse, R33 ;  /* 0x000000242e217223 */ /* 0x080fe20000000021 */
[-C--:B------:R-:W-:Y:S01]  /*1ff0*/  FFMA R34, R47, R36.reuse, R34 ;  /* 0x000000242f227223 */ /* 0x080fe20000000022 */
[----:B-1----:R-:W-:Y:S01]  /*2000*/  FFMA R35, R40, R36, R35 ;  /* 0x0000002428237223 */ /* 0x002fe20000000023 */
[----:B------:R0:W5:Y:S01]  /*2010*/  @!P0 LDG.E.128 R84, desc[UR10][R2.64] ;  /* 0x0000000a02548981 */ /* 0x000162000c1e1d00 */
[C---:B--2---:R-:W-:Y:S01]  /*2020*/  FFMA R48, R13.reuse, R16, R48 ;  /* 0x000000100d307223 */ /* 0x044fe20000000030 */
        /* <DEDUP_REMOVED lines=25> */
[----:B------:R-:W-:Y:S01]  /*21c0*/  FFMA R104, R23, R19, R104 ;  /* 0x0000001317687223 */ /* 0x000fe20000000068 */
[-C--:B------:R-:W-:Y:S01]  /*21d0*/  FFMA R17, R44, R36.reuse, R28 ;  /* 0x000000242c117223 */ /* 0x080fe2000000001c */
[-C--:B------:R-:W-:Y:S01]  /*21e0*/  FFMA R76, R41, R36.reuse, R52 ;  /* 0x00000024294c7223 */ /* 0x080fe20000000034 */
[-C--:B------:R-:W-:Y:S01]  /*21f0*/  FFMA R19, R42, R36.reuse, R60 ;  /* 0x000000242a137223 */ /* 0x080fe2000000003c */
[----:B------:R-:W-:Y:S01]  /*2200*/  FFMA R18, R43, R36, R68 ;  /* 0x000000242b127223 */ /* 0x000fe20000000044 */
[-C--:B---3--:R-:W-:Y:S01]  /*2210*/  FFMA R28, R65, R8.reuse, R32 ;  /* 0x00000008411c7223 */ /* 0x088fe20000000020 */
[-C--:B------:R-:W-:Y:S01]  /*2220*/  FFMA R52, R66, R8.reuse, R33 ;  /* 0x0000000842347223 */ /* 0x080fe20000000021 */
[-C--:B------:R-:W-:Y:S01]  /*2230*/  FFMA R60, R67, R8.reuse, R34 ;  /* 0x00000008433c7223 */ /* 0x080fe20000000022 */
[----:B----4-:R-:W-:-:S02]  /*2240*/  FFMA R68, R92, R8, R35 ;  /* 0x000000085c447223 */ /* 0x010fc40000000023 */
[----:B------:R-:W1:Y:S01]  /*2250*/  LDS.128 R32, [R24+0xc80] ;  /* 0x000c800018207984 */ /* 0x000e620000000c00 */
[-C--:B------:R-:W-:Y:S01]  /*2260*/  FFMA R27, R12, R16.reuse, R27 ;  /* 0x000000100c1b7223 */ /* 0x080fe2000000001b */
[-C--:B------:R-:W-:Y:S02]  /*2270*/  FFMA R12, R22, R16.reuse, R98 ;  /* 0x00000010160c7223 */ /* 0x080fe40000000062 */
[----:B------:R2:W3:Y:S01]  /*2280*/  LDS.128 R96, [R24+0xe80] ;  /* 0x000e800018607984 */ /* 0x0004e20000000c00 */
[-C--:B------:R-:W-:Y:S01]  /*2290*/  FFMA R73, R20, R16.reuse, R73 ;  /* 0x0000001014497223 */ /* 0x080fe20000000049 */
[-C--:B------:R-:W-:Y:S01]  /*22a0*/  FFMA R80, R21, R16.reuse, R80 ;  /* 0x0000001015507223 */ /* 0x080fe20000000050 */
[----:B------:R-:W-:Y:S01]  /*22b0*/  FFMA R101, R23, R16, R101 ;  /* 0x0000001017657223 */ /* 0x000fe20000000065 */
        /* <DEDUP_REMOVED lines=27> */
[-C--:B--2---:R-:W-:Y:S01]  /*2470*/  FFMA R24, R45, R39.reuse, R31 ;  /* 0x000000272d187223 */ /* 0x084fe2000000001f */
        /* <DEDUP_REMOVED lines=14> */
[C---:B-1----:R-:W-:Y:S01]  /*2560*/  FFMA R27, R44.reuse, R32, R27 ;  /* 0x000000202c1b7223 */ /* 0x042fe2000000001b */
[C---:B------:R-:W-:Y:S01]  /*2570*/  FFMA R21, R44.reuse, R37, R118 ;  /* 0x000000252c157223 */ /* 0x040fe20000000076 */
[C---:B------:R-:W-:Y:S01]  /*2580*/  FFMA R112, R44.reuse, R33, R25 ;  /* 0x000000212c707223 */ /* 0x040fe20000000019 */
[C---:B------:R-:W-:Y:S01]  /*2590*/  FFMA R111, R44.reuse, R34, R26 ;  /* 0x000000222c6f7223 */ /* 0x040fe2000000001a */
[----:B------:R-:W-:Y:S01]  /*25a0*/  FFMA R110, R44, R35, R110 ;  /* 0x000000232c6e7223 */ /* 0x000fe2000000006e */
[C---:B---3--:R-:W-:Y:S01]  /*25b0*/  FFMA R24, R64.reuse, R96, R27 ;  /* 0x0000006040187223 */ /* 0x048fe2000000001b */
[C---:B------:R-:W-:Y:S01]  /*25c0*/  FFMA R21, R64.reuse, R9, R21 ;  /* 0x0000000940157223 */ /* 0x040fe20000000015 */
[C---:B------:R-:W-:Y:S01]  /*25d0*/  FFMA R25, R64.reuse, R97, R112 ;  /* 0x0000006140197223 */ /* 0x040fe20000000070 */
[C---:B------:R-:W-:Y:S01]  /*25e0*/  FFMA R26, R64.reuse, R98, R111 ;  /* 0x00000062401a7223 */ /* 0x040fe2000000006f */
[----:B------:R-:W-:Y:S01]  /*25f0*/  FFMA R27, R64, R99, R110 ;  /* 0x00000063401b7223 */ /* 0x000fe2000000006e */
[----:B------:R-:W-:Y:S01]  /*2600*/  FFMA R64, R45, R33, R49 ;  /* 0x000000212d407223 */ /* 0x000fe20000000031 */
[----:B------:R-:W-:-:S03]  /*2610*/  FFMA R106, R47, R32, R106 ;  /* 0x000000202f6a7223 */ /* 0x000fc6000000006a */
[----:B------:R-:W-:Y:S01]  /*2620*/  FFMA R49, R65, R97, R64 ;  /* 0x0000006141317223 */ /* 0x000fe20000000040 */
[-C--:B------:R-:W-:Y:S01]  /*2630*/  FFMA R64, R46, R33.reuse, R57 ;  /* 0x000000212e407223 */ /* 0x080fe20000000039 */
[C---:B------:R-:W-:Y:S01]  /*2640*/  FFMA R73, R40.reuse, R32, R73 ;  /* 0x0000002028497223 */ /* 0x040fe20000000049 */
[C---:B------:R-:W-:Y:S01]  /*2650*/  FFMA R74, R40.reuse, R33, R74 ;  /* 0x00000021284a7223 */ /* 0x040fe2000000004a */
[----:B------:R-:W-:Y:S01]  /*2660*/  FFMA R75, R40, R34, R75 ;  /* 0x00000022284b7223 */ /* 0x000fe2000000004b */
[----:B------:R-:W-:Y:S01]  /*2670*/  FFMA R57, R66, R97, R64 ;  /* 0x0000006142397223 */ /* 0x000fe20000000040 */
[-C--:B------:R-:W-:Y:S01]  /*2680*/  FFMA R64, R67, R96.reuse, R106 ;  /* 0x0000006043407223 */ /* 0x080fe2000000006a */
[----:B------:R-:W-:Y:S01]  /*2690*/  ISETP.LE.AND P2, PT, R72, UR4, PT ;  /* 0x0000000448007c0c */ /* 0x000fe2000bf43270 */
[----:B------:R-:W-:Y:S01]  /*26a0*/  FFMA R106, R40, R35, R105 ;  /* 0x00000023286a7223 */ /* 0x000fe20000000069 */
[----:B------:R-:W-:Y:S01]  /*26b0*/  ISETP.LE.AND P0, PT, R72, UR4, PT ;  /* 0x0000000448007c0c */ /* 0x000fe2000bf03270 */
[C---:B------:R-:W-:Y:S01]  /*26c0*/  FFMA R72, R92.reuse, R96, R73 ;  /* 0x000000605c487223 */ /* 0x040fe20000000049 */
[C---:B------:R-:W-:Y:S01]  /*26d0*/  FFMA R73, R92.reuse, R97, R74 ;  /* 0x000000615c497223 */ /* 0x040fe2000000004a */
[----:B------:R-:W-:Y:S01]  /*26e0*/  FFMA R74, R92, R98, R75 ;  /* 0x000000625c4a7223 */ /* 0x000fe2000000004b */
[----:B------:R-:W-:Y:S01]  /*26f0*/  FFMA R77, R46, R37, R77 ;  /* 0x000000252e4d7223 */ /* 0x000fe2000000004d */
[C---:B------:R-:W-:Y:S01]  /*2700*/  FFMA R69, R92.reuse, R9, R69 ;  /* 0x000000095c457223 */ /* 0x040fe20000000045 */
[----:B------:R-:W-:Y:S01]  /*2710*/  FFMA R75, R92, R99, R106 ;  /* 0x000000635c4b7223 */ /* 0x000fe2000000006a */
[C---:B------:R-:W-:Y:S01]  /*2720*/  FFMA R118, R41.reuse, R37, R53 ;  /* 0x0000002529767223 */ /* 0x040fe20000000035 */
[C---:B------:R-:W-:Y:S01]  /*2730*/  FFMA R80, R41.reuse, R32, R80 ;  /* 0x0000002029507223 */ /* 0x040fe20000000050 */
[C---:B------:R-:W-:Y:S01]  /*2740*/  FFMA R92, R41.reuse, R33, R81 ;  /* 0x00000021295c7223 */ /* 0x040fe20000000051 */
[C---:B------:R-:W-:Y:S01]  /*2750*/  FFMA R105, R41.reuse, R34, R82 ;  /* 0x0000002229697223 */ /* 0x040fe20000000052 */
[----:B------:R-:W-:Y:S01]  /*2760*/  FFMA R106, R41, R35, R83 ;  /* 0x00000023296a7223 */ /* 0x000fe20000000053 */
[-C--:B------:R-:W-:Y:S01]  /*2770*/  FFMA R53, R66, R9.reuse, R77 ;  /* 0x0000000942357223 */ /* 0x080fe2000000004d */
[----:B------:R-:W-:Y:S01]  /*2780*/  FFMA R77, R93, R9, R118 ;  /* 0x000000095d4d7223 */ /* 0x000fe20000000076 */
[C---:B------:R-:W-:Y:S01]  /*2790*/  FFMA R48, R45.reuse, R32, R48 ;  /* 0x000000202d307223 */ /* 0x040fe20000000030 */
[C---:B------:R-:W-:Y:S01]  /*27a0*/  FFMA R111, R45.reuse, R34, R50 ;  /* 0x000000222d6f7223 */ /* 0x040fe20000000032 */
[----:B------:R-:W-:Y:S01]  /*27b0*/  FFMA R110, R45, R35, R51 ;  /* 0x000000232d6e7223 */ /* 0x000fe20000000033 */
[C---:B------:R-:W-:Y:S01]  /*27c0*/  FFMA R80, R93.reuse, R96, R80 ;  /* 0x000000605d507223 */ /* 0x040fe20000000050 */
[C---:B------:R-:W-:Y:S01]  /*27d0*/  FFMA R81, R93.reuse, R97, R92 ;  /* 0x000000615d517223 */ /* 0x040fe2000000005c */
[C---:B------:R-:W-:Y:S01]  /*27e0*/  FFMA R82, R93.reuse, R98, R105 ;  /* 0x000000625d527223 */ /* 0x040fe20000000069 */
[----:B------:R-:W-:-:S02]  /*27f0*/  FFMA R83, R93, R99, R106 ;  /* 0x000000635d537223 */ /* 0x000fc4000000006a */
[----:B------:R-:W1:Y:S01]  /*2800*/  LDC R93, c[0x0][0x3a0] ;  /* 0x0000e800ff5d7b82 */ /* 0x000e620000000800 */
[C---:B------:R-:W-:Y:S01]  /*2810*/  FFMA R48, R65.reuse, R96, R48 ;  /* 0x0000006041307223 */ /* 0x040fe20000000030 */
[C---:B------:R-:W-:Y:S01]  /*2820*/  FFMA R50, R65.reuse, R98, R111 ;  /* 0x0000006241327223 */ /* 0x040fe2000000006f */
[----:B------:R-:W-:Y:S01]  /*2830*/  FFMA R51, R65, R99, R110 ;  /* 0x0000006341337223 */ /* 0x000fe2000000006e */
[C---:B------:R-:W-:Y:S01]  /*2840*/  FFMA R65, R46.reuse, R32, R56 ;  /* 0x000000202e417223 */ /* 0x040fe20000000038 */
[C---:B------:R-:W-:Y:S01]  /*2850*/  FFMA R111, R46.reuse, R34, R58 ;  /* 0x000000222e6f7223 */ /* 0x040fe2000000003a */
[----:B------:R-:W-:Y:S02]  /*2860*/  FFMA R110, R46, R35, R59 ;  /* 0x000000232e6e7223 */ /* 0x000fe4000000003b */
[C---:B------:R-:W-:Y:S01]  /*2870*/  FFMA R56, R66.reuse, R96, R65 ;  /* 0x0000006042387223 */ /* 0x040fe20000000041 */
[C---:B------:R-:W-:Y:S01]  /*2880*/  FFMA R58, R66.reuse, R98, R111 ;  /* 0x00000062423a7223 */ /* 0x040fe2000000006f */
[----:B------:R-:W-:Y:S01]  /*2890*/  FFMA R59, R66, R99, R110 ;  /* 0x00000063423b7223 */ /* 0x000fe2000000006e */
[CC--:B------:R-:W-:Y:S01]  /*28a0*/  FFMA R66, R47.reuse, R33.reuse, R107 ;  /* 0x000000212f427223 */ /* 0x0c0fe2000000006b */
[----:B------:R-:W-:Y:S01]  /*28b0*/  FFMA R107, R47, R34, R108 ;  /* 0x000000222f6b7223 */ /* 0x000fe2000000006c */
[----:B------:R-:W-:-:S02]  /*28c0*/  FFMA R92, R42, R33, R13 ;  /* 0x000000212a5c7223 */ /* 0x000fc4000000000d */
[C---:B------:R-:W-:Y:S01]  /*28d0*/  FFMA R65, R67.reuse, R97, R66 ;  /* 0x0000006143417223 */ /* 0x040fe20000000042 */
[----:B------:R-:W-:Y:S01]  /*28e0*/  FFMA R66, R67, R98, R107 ;  /* 0x0000006243427223 */ /* 0x000fe2000000006b */
[-C--:B------:R-:W-:Y:S01]  /*28f0*/  FFMA R108, R47, R35.reuse, R109 ;  /* 0x000000232f6c7223 */ /* 0x080fe2000000006d */
        /* <DEDUP_REMOVED lines=8> */
[----:B------:R-:W-:Y:S01]  /*2980*/  FFMA R104, R43, R35, R104 ;  /* 0x000000232b687223 */ /* 0x000fe20000000068 */
[C---:B------:R-:W-:Y:S01]  /*2990*/  FFMA R17, R94.reuse, R9, R17 ;  /* 0x000000095e117223 */ /* 0x040fe20000000011 */
[-C--:B------:R-:W-:Y:S01]  /*29a0*/  FFMA R67, R67, R99.reuse, R108 ;  /* 0x0000006343437223 */ /* 0x080fe2000000006c */
[C---:B------:R-:W-:Y:S01]  /*29b0*/  FFMA R12, R94.reuse, R96, R105 ;  /* 0x000000605e0c7223 */ /* 0x040fe20000000069 */
[C---:B------:R-:W-:Y:S01]  /*29c0*/  FFMA R14, R94.reuse, R98, R107 ;  /* 0x000000625e0e7223 */ /* 0x040fe2000000006b */
[----:B------:R-:W-:Y:S01]  /*29d0*/  FFMA R15, R94, R99, R106 ;  /* 0x000000635e0f7223 */ /* 0x000fe2000000006a */
[C---:B------:R-:W-:Y:S01]  /*29e0*/  FFMA R9, R95.reuse, R9, R120 ;  /* 0x000000095f097223 */ /* 0x040fe20000000078 */
[----:B0-----:R-:W-:Y:S01]  /*29f0*/  IADD3 R2, P1, PT, R2, 0x20, RZ ;  /* 0x0000002002027810 */ /* 0x001fe20007f3e0ff */
[C---:B------:R-:W-:Y:S01]  /*2a00*/  FFMA R96, R95.reuse, R96, R92 ;  /* 0x000000605f607223 */ /* 0x040fe2000000005c */
[C---:B------:R-:W-:Y:S01]  /*2a10*/  FFMA R97, R95.reuse, R97, R102 ;  /* 0x000000615f617223 */ /* 0x040fe20000000066 */
[C---:B------:R-:W-:Y:S01]  /*2a20*/  FFMA R98, R95.reuse, R98, R103 ;  /* 0x000000625f627223 */ /* 0x040fe20000000067 */
[----:B------:R-:W-:Y:S01]  /*2a30*/  FFMA R99, R95, R99, R104 ;  /* 0x000000635f637223 */ /* 0x000fe20000000068 */
[----:B------:R-:W-:Y:S08]  /*2a40*/  @P0 BRA `(.L_x_0) ;  /* 0x0000000000580947 */ /* 0x000ff00003800000 */
[----:B------:R-:W-:Y:S01]  /*2a50*/  SHF.L.U32 R32, R4, 0xb, RZ ;  /* 0x0000000b04207819 */ /* 0x000fe200000006ff */
[----:B------:R-:W-:Y:S01]  /*2a60*/  ULEA UR6, UR5, UR7, 0xc ;  /* 0x0000000705067291 */ /* 0x000fe2000f8e60ff */
[----:B------:R-:W-:Y:S01]  /*2a70*/  SHF.L.U32 R34, R5, 0x4, RZ ;  /* 0x0000000405227819 */ /* 0x000fe200000006ff */
[----:B------:R-:W-:Y:S01]  /*2a80*/  ULEA UR7, UR5, UR9, 0xc ;  /* 0x0000000905077291 */ /* 0x000fe2000f8e60ff */
[----:B------:R-:W-:Y:S01]  /*2a90*/  LOP3.LUT R32, R32, 0x800, RZ, 0xc0, !PT ;  /* 0x0000080020207812 */ /* 0x000fe200078ec0ff */
[----:B------:R-:W-:Y:S02]  /*2aa0*/  ULOP3.LUT UR5, UR5, 0x1, URZ, 0x3c, !UPT ;  /* 0x0000000105057892 */ /* 0x000fe4000f8e3cff */
[----:B------:R-:W-:Y:S02]  /*2ab0*/  LEA R94, R100, UR6, 0x2 ;  /* 0x00000006645e7c11 */ /* 0x000fe4000f8e10ff */
[----:B------:R-:W-:Y:S02]  /*2ac0*/  IADD3 R33, PT, PT, R32, UR6, RZ ;  /* 0x0000000620217c10 */ /* 0x000fe4000fffe0ff */
[----:B------:R-:W-:-:S02]  /*2ad0*/  LOP3.LUT R32, R34, 0x7fe00, RZ, 0xc0, !PT ;  /* 0x0007fe0022207812 */ /* 0x000fc400078ec0ff */
[----:B------:R-:W-:Y:S02]  /*2ae0*/  LEA R6, R6, R33, 0x2 ;  /* 0x0000002106067211 */ /* 0x000fe400078e10ff */
[----:B------:R-:W-:-:S03]  /*2af0*/  LOP3.LUT R33, R34, 0x1f0, RZ, 0xc0, !PT ;  /* 0x000001f022217812 */ /* 0x000fc600078ec0ff */
[----:B-----5:R0:W-:Y:S01]  /*2b00*/  STS [R6], R84 ;  /* 0x0000005406007388 */ /* 0x0201e20000000800 */
[----:B------:R-:W-:-:S03]  /*2b10*/  IADD3 R92, PT, PT, R33, UR7, R32 ;  /* 0x00000007215c7c10 */ /* 0x000fc6000fffe020 */
[----:B------:R0:W-:Y:S04]  /*2b20*/  STS [R6+0x200], R85 ;  /* 0x0002005506007388 */ /* 0x0001e80000000800 */
[----:B------:R0:W-:Y:S04]  /*2b30*/  STS [R6+0x400], R86 ;  /* 0x0004005606007388 */ /* 0x0001e80000000800 */
[----:B------:R0:W-:Y:S04]  /*2b40*/  STS [R6+0x600], R87 ;  /* 0x0006005706007388 */ /* 0x0001e80000000800 */
[----:B------:R0:W-:Y:S01]  /*2b50*/  STS.128 [R92], R88 ;  /* 0x000000585c007388 */ /* 0x0001e20000000c00 */
[----:B------:R-:W-:Y:S06]  /*2b60*/  BAR.SYNC.DEFER_BLOCKING 0x0 ;  /* 0x0000000000007b1d */ /* 0x000fec0000010000 */
[----:B------:R0:W2:Y:S04]  /*2b70*/  LDS.128 R44, [R94] ;  /* 0x000000005e2c7984 */ /* 0x0000a80000000c00 */
[----:B------:R0:W3:Y:S04]  /*2b80*/  LDS.128 R40, [R94+0x40] ;  /* 0x000040005e287984 */ /* 0x0000e80000000c00 */
[----:B------:R0:W4:Y:S04]  /*2b90*/  LDS.128 R36, [R7+UR7] ;  /* 0x0000000707247984 */ /* 0x0001280008000c00 */
[----:B------:R0:W0:Y:S02]  /*2ba0*/  LDS.128 R32, [R7+UR7+0x80] ;  /* 0x0000800707207984 */ /* 0x0000240008000c00 */
.L_x_0:
[----:B------:R-:W-:Y:S02]  /*2bb0*/  IADD3.X R3, PT, PT, RZ, R3, RZ, P1, !PT ;  /* 0x00000003ff037210 */ /* 0x000fe40000ffe4ff */
[----:B-1----:R-:W-:Y:S01]  /*2bc0*/  LEA R0, R93, R0, 0x3 ;  /* 0x000000005d007211 */ /* 0x002fe200078e18ff */
[----:B------:R-:W-:Y:S06]  /*2bd0*/  @!P2 BRA `(.L_x_1) ;  /* 0xffffffd80094a947 */ /* 0x000fec000383ffff */
[----:B------:R-:W1:Y:S01]  /*2be0*/  S2R R3, SR_CTAID.Y ;  /* 0x0000000000037919 */ /* 0x000e620000002600 */
[----:B0-----:R-:W0:Y:S01]  /*2bf0*/  LDC.64 R34, c[0x0][0x390] ;  /* 0x0000e400ff227b82 */ /* 0x001e220000000a00 */
[----:B------:R-:W-:Y:S01]  /*2c00*/  SHF.L.U32 R5, R5, 0x1, RZ ;  /* 0x0000000105057819 */ /* 0x000fe200000006ff */
[----:B------:R-:W2:Y:S01]  /*2c10*/  S2R R7, SR_CTAID.X ;  /* 0x0000000000077919 */ /* 0x000ea20000002500 */
[----:B------:R-:W-:Y:S02]  /*2c20*/  SHF.L.U32 R4, R4, 0x1, RZ ;  /* 0x0000000104047819 */ /* 0x000fe400000006ff */
[----:B------:R-:W-:-:S04]  /*2c30*/  LOP3.LUT R5, R5, 0x40, RZ, 0xc0, !PT ;  /* 0x0000004005057812 */ /* 0x000fc800078ec0ff */
[----:B------:R-:W-:Y:S02]  /*2c40*/  LOP3.LUT R4, R5, 0x1c, R4, 0xf8, !PT ;  /* 0x0000001c05047812 */ /* 0x000fe400078ef804 */
[----:B-1----:R-:W-:Y:S02]  /*2c50*/  LEA R100, R3, R100, 0x7 ;  /* 0x0000006403647211 */ /* 0x002fe400078e38ff */
[----:B--2---:R-:W-:Y:S02]  /*2c60*/  LEA R4, R7, R4, 0x7 ;  /* 0x0000000407047211 */ /* 0x004fe400078e38ff */
[----:B------:R-:W-:-:S03]  /*2c70*/  IADD3 R0, PT, PT, R100, 0x10, RZ ;  /* 0x0000001064007810 */ /* 0x000fc60007ffe0ff */
[-CC-:B------:R-:W-:Y:S02]  /*2c80*/  IMAD R3, R100, R93.reuse, R4.reuse ;  /* 0x0000005d64037224 */ /* 0x180fe400078e0204 */
[----:B------:R-:W-:Y:S02]  /*2c90*/  IMAD R5, R0, R93, R4 ;  /* 0x0000005d00057224 */ /* 0x000fe400078e0204 */
[----:B0-----:R-:W-:-:S04]  /*2ca0*/  IMAD.WIDE R2, R3, 0x4, R34 ;  /* 0x0000000403027825 */ /* 0x001fc800078e0222 */
[----:B------:R-:W-:Y:S01]  /*2cb0*/  IMAD.WIDE R34, R5, 0x4, R34 ;  /* 0x0000000405227825 */ /* 0x000fe200078e0222 */
[----:B------:R-:W-:Y:S03]  /*2cc0*/  STG.E.128 desc[UR10][R2.64], R20 ;  /* 0x0000001402007986 */ /* 0x000fe6000c101d0a */
[----:B------:R-:W-:-:S04]  /*2cd0*/  IMAD.WIDE R4, R93, 0x4, R2 ;  /* 0x000000045d047825 */ /* 0x000fc800078e0202 */
[C---:B----4-:R-:W-:Y:S01]  /*2ce0*/  IMAD.WIDE R36, R93.reuse, 0x4, R34 ;  /* 0x000000045d247825 */ /* 0x050fe200078e0222 */
[----:B------:R-:W-:Y:S03]  /*2cf0*/  STG.E.128 desc[UR10][R4.64], R28 ;  /* 0x0000001c04007986 */ /* 0x000fe6000c101d0a */
[----:B------:R-:W-:-:S04]  /*2d00*/  IMAD.WIDE R6, R93, 0x4, R4 ;  /* 0x000000045d067825 */ /* 0x000fc800078e0204 */
[C---:B------:R-:W-:Y:S01]  /*2d10*/  IMAD.WIDE R38, R93.reuse, 0x4, R36 ;  /* 0x000000045d267825 */ /* 0x040fe200078e0224 */
[----:B------:R-:W-:Y:S03]  /*2d20*/  STG.E.128 desc[UR10][R6.64], R52 ;  /* 0x0000003406007986 */ /* 0x000fe6000c101d0a */
[----:B------:R-:W-:-:S04]  /*2d30*/  IMAD.WIDE R32, R93, 0x4, R6 ;  /* 0x000000045d207825 */ /* 0x000fc800078e0206 */
[----:B---3--:R-:W-:Y:S01]  /*2d40*/  IMAD.WIDE R40, R93, 0x4, R38 ;  /* 0x000000045d287825 */ /* 0x008fe200078e0226 */
[----:B------:R-:W-:Y:S04]  /*2d50*/  STG.E.128 desc[UR10][R32.64], R60 ;  /* 0x0000003c20007986 */ /* 0x000fe8000c101d0a */
        /* <DEDUP_REMOVED lines=11> */
[----:B------:R-:W-:Y:S01]  /*2e10*/  STG.E.128 desc[UR10][R40.64+0x80], R96 ;  /* 0x0000806028007986 */ /* 0x000fe2000c101d0a */
[----:B------:R-:W-:Y:S05]  /*2e20*/  EXIT ;  /* 0x000000000000794d */ /* 0x000fea0003800000 */
.L_x_2:
[----:B------:R-:W-:-:S00]  /*2e30*/  BRA `(.L_x_2) ;  /* 0xfffffffc00fc7947 */ /* 0x000fc0000383ffff */
[----:B------:R-:W-:-:S00]  /*2e40*/  NOP ;  /* 0x0000000000007918 */ /* 0x000fc00000000000 */
        /* <DEDUP_REMOVED lines=11> */
.L_x_3:


//--------------------- .nv.shared._Z9matrixMulILi128ELi8ELi128ELi8ELi8EEvPfS0_S0_iii --------------------------
	.section	.nv.shared._Z9matrixMulILi128ELi8ELi128ELi8ELi8EEvPfS0_S0_iii,"aw",@nobits
	.sectionflags	@""
	.align	4
.nv.shared._Z9matrixMulILi128ELi8ELi128ELi8ELi8EEvPfS0_S0_iii:
	.zero		17408


//--------------------- .nv.shared.reserved.0     --------------------------
	.section	.nv.shared.reserved.0,"aw",@nobits
	.weak		__nv_reservedSMEM_offset_0_alias
	.size		__nv_reservedSMEM_offset_0_alias, 0, 64
	.other		__nv_reservedSMEM_offset_0_alias,@"STO_CUDA_RESERVED_SHARED STV_DEFAULT"
__nv_reservedSMEM_offset_0_alias:
	.zero		0
	.zero		64


//--------------------- .nv.constant0._Z9matrixMulILi128ELi8ELi128ELi8ELi8EEvPfS0_S0_iii --------------------------
	.section	.nv.constant0._Z9matrixMulILi128ELi8ELi128ELi8ELi8EEvPfS0_S0_iii,"a",@progbits
	.sectionflags	@""
	.align	4
.nv.constant0._Z9matrixMulILi128ELi8ELi128ELi8ELi8EEvPfS0_S0_iii:
	.zero		932


//--------------------- SYMBOLS --------------------------

	.type		.nv.reservedSmem.offset0,@object
	.size		.nv.reservedSmem.offset0,0x4
	.type		.nv.reservedSmem.cap,@object
	.size		.nv.reservedSmem.cap,0x4
